// auto-generated by cutlass_sweep.conv — config: {"arch": "sm_90", "cluster_m": 1, "cluster_n": 1, "conv_kind": "dgrad", "dtype": "bf16", "ndim": 2, "tile_k": 64, "tile_m": 256, "tile_n": 64}
#include "cutlass/cutlass.h"
#include "cute/tensor.hpp"
#include "cutlass/kernel_hardware_info.hpp"
#include "cutlass/conv/convolution.h"
#include "cutlass/conv/dispatch_policy.hpp"
#include "cutlass/conv/collective/collective_builder.hpp"
#include "cutlass/conv/kernel/conv_universal.hpp"
#include "cutlass/conv/device/conv_universal_adapter.hpp"
#include "cutlass/epilogue/collective/collective_builder.hpp"

using namespace cute;
using Elem = cutlass::bfloat16_t;
using Acc  = float;
using LayoutAB = cutlass::layout::TensorNHWC;
using LayoutC  = cutlass::layout::TensorNHWC;
constexpr auto ConvOp = cutlass::conv::Operator::kDgrad;
using TileShape    = Shape<_256, _64, Shape<_64>>;
using ClusterShape = Shape<_1, _1, _1>;

using CollectiveEpilogue = typename cutlass::epilogue::collective::CollectiveBuilder<
    cutlass::arch::Sm90, cutlass::arch::OpClassTensorOp,
    TileShape, ClusterShape,
    cutlass::epilogue::collective::EpilogueTileAuto,
    Acc, Acc,
    Elem, LayoutC, 128 / cutlass::sizeof_bits<Elem>::value,
    Elem, LayoutC, 128 / cutlass::sizeof_bits<Elem>::value,
    cutlass::epilogue::collective::EpilogueScheduleAuto
  >::CollectiveOp;

using CollectiveMainloop = typename cutlass::conv::collective::CollectiveBuilder<
    cutlass::arch::Sm90, cutlass::arch::OpClassTensorOp, ConvOp,
    Elem, LayoutAB, 128 / cutlass::sizeof_bits<Elem>::value,
    Elem, LayoutAB, 128 / cutlass::sizeof_bits<Elem>::value,
    Acc,
    TileShape, ClusterShape,
    cutlass::conv::collective::StageCountAutoCarveout<
        static_cast<int>(sizeof(typename CollectiveEpilogue::SharedStorage))>,
    cutlass::conv::collective::KernelScheduleAuto
  >::CollectiveOp;

using ProblemShape = cutlass::conv::ConvProblemShape<
    ConvOp, CollectiveMainloop::DispatchPolicy::NumSpatialDimensions>;
using ConvKernel = cutlass::conv::kernel::ConvUniversal<
    ProblemShape, CollectiveMainloop, CollectiveEpilogue>;
using Conv = cutlass::conv::device::ConvUniversalAdapter<ConvKernel>;

auto* _anchor = &cutlass::device_kernel<ConvKernel>;


// ===== COMPILED SASS (sm_90a) =====

	.target	sm_90a

	.elftype	@"ET_EXEC"


//--------------------- .note.nv.tkinfo           --------------------------
	.section	.note.nv.tkinfo,"",@"SHT_NOTE"
	.sectionflags	@"SHF_NOTE_NV_TKINFO"
	.tkinfo
        /*0018*/ 	.word	0x00000002
        /*0030*/ 	.string	""
        /*0030*/ 	.string	"ptxas"
        /*0030*/ 	.string	"Cuda compilation tools, release 13.0, V13.0.88"
        /*0030*/ 	.string	"Build cuda_13.0.r13.0/compiler.36424714_0"
        /*0030*/ 	.string	"-arch sm_90a -m 64 "



//--------------------- .note.nv.cuinfo           --------------------------
	.section	.note.nv.cuinfo,"",@"SHT_NOTE"
	.sectionflags	@"SHF_NOTE_NV_CUINFO"
        /*0018*/ 	.short	0x0002
        /*001a*/ 	.short	0x005a
        /*001c*/ 	.short	0x0082
	.zero		2


//--------------------- .nv.info                  --------------------------
	.section	.nv.info,"",@"SHT_CUDA_INFO"
	.align	4


	//----- nvinfo : EIATTR_REGCOUNT
	.align		4
        /*0000*/ 	.byte	0x04, 0x2f
        /*0002*/ 	.short	(.L_12 - .L_11)
	.align		4
.L_11:
        /*0004*/ 	.word	index@(_ZN7cutlass13device_kernelINS_4conv6kernel13ConvUniversalINS1_16ConvProblemShapeILNS1_8OperatorE1ELi2EEENS1_10collective14CollectiveConvINS1_46MainloopSm90TmaGmmaWarpSpecializedImplicitGemmILS5_1ELi5ELi2EN4cute5tupleIJNSA_1CILi1EEESD_SD_EEENS1_36KernelImplicitTmaWarpSpecializedSm90ELi1EEENSB_IJNSC_ILi256EEENSC_ILi64EEENSB_IJSI_EEEEEENS_10bfloat16_tESL_NSA_8TiledMMAINSA_8MMA_AtomIJNSA_4SM904GMMA27MMA_64x64x16_F32BF16BF16_SSILNSP_5MajorE0ELSR_1ELNSP_7ScaleInE1ELSS_1EEEEEENSA_6LayoutISE_NSB_IJNSC_ILi0EEESW_SW_EEEEENSB_IJNSA_10UnderscoreESZ_SZ_EEEEENS7_6detail26Sm90ImplicitGemmTileTraitsINSA_20SM90_TMA_LOAD_IM2COLENSA_14ComposedLayoutINSA_7SwizzleILi3ELi4ELi3EEENSA_18smem_ptr_flag_bitsILi16EEENSV_INSB_IJNSB_IJNSC_ILi8EEENSC_ILi32EEEEEENSB_IJSI_SD_EEENSB_IJSD_NSC_ILi5EEEEEEEEENSB_IJNSB_IJSI_NSC_ILi512EEEEEENSB_IJSD_SW_EEENSB_IJSW_NSC_ILi16384EEEEEEEEEEEEEvEENS13_INSA_13SM90_TMA_LOADENS15_IS17_S19_NSV_INSB_IJS1D_NSB_IJS1A_S1A_EEES1F_EEENSB_IJS1J_S1I_NSB_IJSW_NSC_ILi4096EEEEEEEEEEEEEvEEEENS_8epilogue10collective6detail29Sm90TmaWarpSpecializedAdapterINS21_15DefaultEpilogueISL_NSB_IJNSB_IJlllEEESD_SW_EEES26_NS20_6thread17LinearCombinationISL_Li1EffLNS27_9ScaleType4KindE0ELNS_15FloatRoundStyleE2ESL_EENS_4gemm15EpilogueDefaultEEEEEvvEEEEvNT_6ParamsE)
        /*0008*/ 	.word	0x0000009a


	//----- nvinfo : EIATTR_FRAME_SIZE
	.align		4
.L_12:
        /*000c*/ 	.byte	0x04, 0x11
        /*000e*/ 	.short	(.L_14 - .L_13)
	.align		4
.L_13:
        /*0010*/ 	.word	index@(_ZN7cutlass13device_kernelINS_4conv6kernel13ConvUniversalINS1_16ConvProblemShapeILNS1_8OperatorE1ELi2EEENS1_10collective14CollectiveConvINS1_46MainloopSm90TmaGmmaWarpSpecializedImplicitGemmILS5_1ELi5ELi2EN4cute5tupleIJNSA_1CILi1EEESD_SD_EEENS1_36KernelImplicitTmaWarpSpecializedSm90ELi1EEENSB_IJNSC_ILi256EEENSC_ILi64EEENSB_IJSI_EEEEEENS_10bfloat16_tESL_NSA_8TiledMMAINSA_8MMA_AtomIJNSA_4SM904GMMA27MMA_64x64x16_F32BF16BF16_SSILNSP_5MajorE0ELSR_1ELNSP_7ScaleInE1ELSS_1EEEEEENSA_6LayoutISE_NSB_IJNSC_ILi0EEESW_SW_EEEEENSB_IJNSA_10UnderscoreESZ_SZ_EEEEENS7_6detail26Sm90ImplicitGemmTileTraitsINSA_20SM90_TMA_LOAD_IM2COLENSA_14ComposedLayoutINSA_7SwizzleILi3ELi4ELi3EEENSA_18smem_ptr_flag_bitsILi16EEENSV_INSB_IJNSB_IJNSC_ILi8EEENSC_ILi32EEEEEENSB_IJSI_SD_EEENSB_IJSD_NSC_ILi5EEEEEEEEENSB_IJNSB_IJSI_NSC_ILi512EEEEEENSB_IJSD_SW_EEENSB_IJSW_NSC_ILi16384EEEEEEEEEEEEEvEENS13_INSA_13SM90_TMA_LOADENS15_IS17_S19_NSV_INSB_IJS1D_NSB_IJS1A_S1A_EEES1F_EEENSB_IJS1J_S1I_NSB_IJSW_NSC_ILi4096EEEEEEEEEEEEEvEEEENS_8epilogue10collective6detail29Sm90TmaWarpSpecializedAdapterINS21_15DefaultEpilogueISL_NSB_IJNSB_IJlllEEESD_SW_EEES26_NS20_6thread17LinearCombinationISL_Li1EffLNS27_9ScaleType4KindE0ELNS_15FloatRoundStyleE2ESL_EENS_4gemm15EpilogueDefaultEEEEEvvEEEEvNT_6ParamsE)
        /*0014*/ 	.word	0x00000000


	//----- nvinfo : EIATTR_MIN_STACK_SIZE
	.align		4
.L_14:
        /*0018*/ 	.byte	0x04, 0x12
        /*001a*/ 	.short	(.L_16 - .L_15)
	.align		4
.L_15:
        /*001c*/ 	.word	index@(_ZN7cutlass13device_kernelINS_4conv6kernel13ConvUniversalINS1_16ConvProblemShapeILNS1_8OperatorE1ELi2EEENS1_10collective14CollectiveConvINS1_46MainloopSm90TmaGmmaWarpSpecializedImplicitGemmILS5_1ELi5ELi2EN4cute5tupleIJNSA_1CILi1EEESD_SD_EEENS1_36KernelImplicitTmaWarpSpecializedSm90ELi1EEENSB_IJNSC_ILi256EEENSC_ILi64EEENSB_IJSI_EEEEEENS_10bfloat16_tESL_NSA_8TiledMMAINSA_8MMA_AtomIJNSA_4SM904GMMA27MMA_64x64x16_F32BF16BF16_SSILNSP_5MajorE0ELSR_1ELNSP_7ScaleInE1ELSS_1EEEEEENSA_6LayoutISE_NSB_IJNSC_ILi0EEESW_SW_EEEEENSB_IJNSA_10UnderscoreESZ_SZ_EEEEENS7_6detail26Sm90ImplicitGemmTileTraitsINSA_20SM90_TMA_LOAD_IM2COLENSA_14ComposedLayoutINSA_7SwizzleILi3ELi4ELi3EEENSA_18smem_ptr_flag_bitsILi16EEENSV_INSB_IJNSB_IJNSC_ILi8EEENSC_ILi32EEEEEENSB_IJSI_SD_EEENSB_IJSD_NSC_ILi5EEEEEEEEENSB_IJNSB_IJSI_NSC_ILi512EEEEEENSB_IJSD_SW_EEENSB_IJSW_NSC_ILi16384EEEEEEEEEEEEEvEENS13_INSA_13SM90_TMA_LOADENS15_IS17_S19_NSV_INSB_IJS1D_NSB_IJS1A_S1A_EEES1F_EEENSB_IJS1J_S1I_NSB_IJSW_NSC_ILi4096EEEEEEEEEEEEEvEEEENS_8epilogue10collective6detail29Sm90TmaWarpSpecializedAdapterINS21_15DefaultEpilogueISL_NSB_IJNSB_IJlllEEESD_SW_EEES26_NS20_6thread17LinearCombinationISL_Li1EffLNS27_9ScaleType4KindE0ELNS_15FloatRoundStyleE2ESL_EENS_4gemm15EpilogueDefaultEEEEEvvEEEEvNT_6ParamsE)
        /*0020*/ 	.word	0x00000000
.L_16:


//--------------------- .nv.compat                --------------------------
	.section	.nv.compat,"",@"SHT_CUDA_COMPAT_INFO"
	.align	4
        /*0000*/ 	.byte	0x02, 0x09, 0x01, 0x00, 0x02, 0x02, 0x04, 0x00, 0x02, 0x05, 0x05, 0x00, 0x03, 0x07, 0x01, 0x01
        /*0010*/ 	.byte	0x02, 0x03, 0x01, 0x00, 0x02, 0x06, 0x01, 0x00, 0x04, 0x0b, 0x08, 0x00, 0x00, 0x00, 0x00, 0x00
        /*0020*/ 	.byte	0x00, 0x00, 0x00, 0x00


//--------------------- .nv.info._ZN7cutlass13device_kernelINS_4conv6kernel13ConvUniversalINS1_16ConvProblemShapeILNS1_8OperatorE1ELi2EEENS1_10collective14CollectiveConvINS1_46MainloopSm90TmaGmmaWarpSpecializedImplicitGemmILS5_1ELi5ELi2EN4cute5tupleIJNSA_1CILi1EEESD_SD_EEENS1_36KernelImplicitTmaWarpSpecializedSm90ELi1EEENSB_IJNSC_ILi256EEENSC_ILi64EEENSB_IJSI_EEEEEENS_10bfloat16_tESL_NSA_8TiledMMAINSA_8MMA_AtomIJNSA_4SM904GMMA27MMA_64x64x16_F32BF16BF16_SSILNSP_5MajorE0ELSR_1ELNSP_7ScaleInE1ELSS_1EEEEEENSA_6LayoutISE_NSB_IJNSC_ILi0EEESW_SW_EEEEENSB_IJNSA_10UnderscoreESZ_SZ_EEEEENS7_6detail26Sm90ImplicitGemmTileTraitsINSA_20SM90_TMA_LOAD_IM2COLENSA_14ComposedLayoutINSA_7SwizzleILi3ELi4ELi3EEENSA_18smem_ptr_flag_bitsILi16EEENSV_INSB_IJNSB_IJNSC_ILi8EEENSC_ILi32EEEEEENSB_IJSI_SD_EEENSB_IJSD_NSC_ILi5EEEEEEEEENSB_IJNSB_IJSI_NSC_ILi512EEEEEENSB_IJSD_SW_EEENSB_IJSW_NSC_ILi16384EEEEEEEEEEEEEvEENS13_INSA_13SM90_TMA_LOADENS15_IS17_S19_NSV_INSB_IJS1D_NSB_IJS1A_S1A_EEES1F_EEENSB_IJS1J_S1I_NSB_IJSW_NSC_ILi4096EEEEEEEEEEEEEvEEEENS_8epilogue10collective6detail29Sm90TmaWarpSpecializedAdapterINS21_15DefaultEpilogueISL_NSB_IJNSB_IJlllEEESD_SW_EEES26_NS20_6thread17LinearCombinationISL_Li1EffLNS27_9ScaleType4KindE0ELNS_15FloatRoundStyleE2ESL_EENS_4gemm15EpilogueDefaultEEEEEvvEEEEvNT_6ParamsE --------------------------
	.section	.nv.info._ZN7cutlass13device_kernelINS_4conv6kernel13ConvUniversalINS1_16ConvProblemShapeILNS1_8OperatorE1ELi2EEENS1_10collective14CollectiveConvINS1_46MainloopSm90TmaGmmaWarpSpecializedImplicitGemmILS5_1ELi5ELi2EN4cute5tupleIJNSA_1CILi1EEESD_SD_EEENS1_36KernelImplicitTmaWarpSpecializedSm90ELi1EEENSB_IJNSC_ILi256EEENSC_ILi64EEENSB_IJSI_EEEEEENS_10bfloat16_tESL_NSA_8TiledMMAINSA_8MMA_AtomIJNSA_4SM904GMMA27MMA_64x64x16_F32BF16BF16_SSILNSP_5MajorE0ELSR_1ELNSP_7ScaleInE1ELSS_1EEEEEENSA_6LayoutISE_NSB_IJNSC_ILi0EEESW_SW_EEEEENSB_IJNSA_10UnderscoreESZ_SZ_EEEEENS7_6detail26Sm90ImplicitGemmTileTraitsINSA_20SM90_TMA_LOAD_IM2COLENSA_14ComposedLayoutINSA_7SwizzleILi3ELi4ELi3EEENSA_18smem_ptr_flag_bitsILi16EEENSV_INSB_IJNSB_IJNSC_ILi8EEENSC_ILi32EEEEEENSB_IJSI_SD_EEENSB_IJSD_NSC_ILi5EEEEEEEEENSB_IJNSB_IJSI_NSC_ILi512EEEEEENSB_IJSD_SW_EEENSB_IJSW_NSC_ILi16384EEEEEEEEEEEEEvEENS13_INSA_13SM90_TMA_LOADENS15_IS17_S19_NSV_INSB_IJS1D_NSB_IJS1A_S1A_EEES1F_EEENSB_IJS1J_S1I_NSB_IJSW_NSC_ILi4096EEEEEEEEEEEEEvEEEENS_8epilogue10collective6detail29Sm90TmaWarpSpecializedAdapterINS21_15DefaultEpilogueISL_NSB_IJNSB_IJlllEEESD_SW_EEES26_NS20_6thread17LinearCombinationISL_Li1EffLNS27_9ScaleType4KindE0ELNS_15FloatRoundStyleE2ESL_EENS_4gemm15EpilogueDefaultEEEEEvvEEEEvNT_6ParamsE,"",@"SHT_CUDA_INFO"
	.sectionflags	@""
	.align	4


	//----- nvinfo : EIATTR_CUDA_API_VERSION
	.align		4
        /*0000*/ 	.byte	0x04, 0x37
        /*0002*/ 	.short	(.L_18 - .L_17)
.L_17:
        /*0004*/ 	.word	0x00000082


	//----- nvinfo : EIATTR_KPARAM_INFO
	.align		4
.L_18:
        /*0008*/ 	.byte	0x04, 0x17
        /*000a*/ 	.short	(.L_20 - .L_19)
.L_19:
        /*000c*/ 	.word	0x00000000
        /*0010*/ 	.short	0x0000
        /*0012*/ 	.short	0x0070
        /*0014*/ 	.byte	0x00, 0xf0, 0x01, 0x0e


	//----- nvinfo : EIATTR_SPARSE_MMA_MASK
	.align		4
.L_20:
        /*0018*/ 	.byte	0x03, 0x50
        /*001a*/ 	.short	0x0000


	//----- nvinfo : EIATTR_MAXREG_COUNT
	.align		4
        /*001c*/ 	.byte	0x03, 0x1b
        /*001e*/ 	.short	0x00ff


	//----- nvinfo : EIATTR_NUM_BARRIERS
	.align		4
        /*0020*/ 	.byte	0x02, 0x4c
        /*0022*/ 	.byte	0x01
	.zero		1


	//----- nvinfo : EIATTR_MERCURY_ISA_VERSION
	.align		4
        /*0024*/ 	.byte	0x03, 0x5f
        /*0026*/ 	.short	0x0101


	//----- nvinfo : EIATTR_COOP_GROUP_MASK_REGIDS
	.align		4
        /*0028*/ 	.byte	0x04, 0x29
        /*002a*/ 	.short	(.L_22 - .L_21)


	//   ....[0]....
.L_21:
        /*002c*/ 	.word	0xffffffff


	//   ....[1]....
        /*0030*/ 	.word	0xffffffff


	//   ....[2]....
        /*0034*/ 	.word	0xffffffff


	//----- nvinfo : EIATTR_COOP_GROUP_INSTR_OFFSETS
	.align		4
.L_22:
        /*0038*/ 	.byte	0x04, 0x28
        /*003a*/ 	.short	(.L_24 - .L_23)


	//   ....[0]....
.L_23:
        /*003c*/ 	.word	0x00000060


	//   ....[1]....
        /*0040*/ 	.word	0x00000070


	//   ....[2]....
        /*0044*/ 	.word	0x00000130


	//----- nvinfo : EIATTR_MBARRIER_INSTR_OFFSETS
	.align		4
.L_24:
        /*0048*/ 	.byte	0x04, 0x39
        /*004a*/ 	.short	(.L_26 - .L_25)


	//   ....[0]....
.L_25:
        /*004c*/ 	.word	0x00000250
        /*0050*/ 	.word	0x000000ff
        /*0054*/ 	.word	0x00032000
        /*0058*/ 	.short	0x0100
        /*005a*/ 	.byte	0x08
	.zero		1


	//   ....[1]....
        /*005c*/ 	.word	0x00000260
        /*0060*/ 	.word	0x000000ff
        /*0064*/ 	.word	0x00032028
        /*0068*/ 	.short	0x0100
        /*006a*/ 	.byte	0x08
	.zero		1


	//   ....[2]....
        /*006c*/ 	.word	0x00000270
        /*0070*/ 	.word	0x000000ff
        /*0074*/ 	.word	0x00032008
        /*0078*/ 	.short	0x0100
        /*007a*/ 	.byte	0x08
	.zero		1


	//   ....[3]....
        /*007c*/ 	.word	0x00000280
        /*0080*/ 	.word	0x000000ff
        /*0084*/ 	.word	0x00032030
        /*0088*/ 	.short	0x0100
        /*008a*/ 	.byte	0x08
	.zero		1


	//   ....[4]....
        /*008c*/ 	.word	0x00000290
        /*0090*/ 	.word	0x000000ff
        /*0094*/ 	.word	0x00032010
        /*0098*/ 	.short	0x0100
        /*009a*/ 	.byte	0x08
	.zero		1


	//   ....[5]....
        /*009c*/ 	.word	0x000002a0
        /*00a0*/ 	.word	0x000000ff
        /*00a4*/ 	.word	0x00032038
        /*00a8*/ 	.short	0x0100
        /*00aa*/ 	.byte	0x08
	.zero		1


	//   ....[6]....
        /*00ac*/ 	.word	0x000002b0
        /*00b0*/ 	.word	0x000000ff
        /*00b4*/ 	.word	0x00032018
        /*00b8*/ 	.short	0x0100
        /*00ba*/ 	.byte	0x08
	.zero		1


	//   ....[7]....
        /*00bc*/ 	.word	0x000002c0
        /*00c0*/ 	.word	0x000000ff
        /*00c4*/ 	.word	0x00032040
        /*00c8*/ 	.short	0x0100
        /*00ca*/ 	.byte	0x08
	.zero		1


	//   ....[8]....
        /*00cc*/ 	.word	0x000002d0
        /*00d0*/ 	.word	0x000000ff
        /*00d4*/ 	.word	0x00032020
        /*00d8*/ 	.short	0x0100
        /*00da*/ 	.byte	0x08
	.zero		1


	//   ....[9]....
        /*00dc*/ 	.word	0x000002e0
        /*00e0*/ 	.word	0x000000ff
        /*00e4*/ 	.word	0x00032048
        /*00e8*/ 	.short	0x0100
        /*00ea*/ 	.byte	0x08
	.zero		1


	//   ....[10]....
        /*00ec*/ 	.word	0x00000b80
        /*00f0*/ 	.word	0x00000004
        /*00f4*/ 	.word	0x00032000
        /*00f8*/ 	.short	0x010a
        /*00fa*/ 	.byte	0x3f
	.zero		1


	//   ....[11]....
        /*00fc*/ 	.word	0x00001200
        /*0100*/ 	.word	0x00000006
        /*0104*/ 	.word	0x00032000
        /*0108*/ 	.short	0x010a
        /*010a*/ 	.byte	0x3f
	.zero		1


	//   ....[12]....
        /*010c*/ 	.word	0x00001720
        /*0110*/ 	.word	0x000000ff
        /*0114*/ 	.word	0x00000000
        /*0118*/ 	.short	0x0101
        /*011a*/ 	.byte	0x09
	.zero		1


	//   ....[13]....
        /*011c*/ 	.word	0x00001910
        /*0120*/ 	.word	0x00000004
        /*0124*/ 	.word	0x00000000
        /*0128*/ 	.short	0x0101
        /*012a*/ 	.byte	0x3f
	.zero		1


	//   ....[14]....
        /*012c*/ 	.word	0x0000bff0
        /*0130*/ 	.word	0x0000000c
        /*0134*/ 	.word	0x00032028
        /*0138*/ 	.short	0x010a
        /*013a*/ 	.byte	0x3f
	.zero		1


	//   ....[15]....
        /*013c*/ 	.word	0x0000c6a0
        /*0140*/ 	.word	0x00000004
        /*0144*/ 	.word	0x00000000
        /*0148*/ 	.short	0x010a
        /*014a*/ 	.byte	0x3f
	.zero		1


	//   ....[16]....
        /*014c*/ 	.word	0x0000c750
        /*0150*/ 	.word	0x00000000
        /*0154*/ 	.word	0x00000000
        /*0158*/ 	.short	0x010a
        /*015a*/ 	.byte	0x3f
	.zero		1


	//   ....[17]....
        /*015c*/ 	.word	0x0000c800
        /*0160*/ 	.word	0x00000000
        /*0164*/ 	.word	0x00000000
        /*0168*/ 	.short	0x010a
        /*016a*/ 	.byte	0x3f
	.zero		1


	//   ....[18]....
        /*016c*/ 	.word	0x0000c8b0
        /*0170*/ 	.word	0x00000000
        /*0174*/ 	.word	0x00000000
        /*0178*/ 	.short	0x010a
        /*017a*/ 	.byte	0x3f
	.zero		1


	//   ....[19]....
        /*017c*/ 	.word	0x0000c960
        /*0180*/ 	.word	0x00000002
        /*0184*/ 	.word	0x00000000
        /*0188*/ 	.short	0x010a
        /*018a*/ 	.byte	0x3f
	.zero		1


	//----- nvinfo : EIATTR_NUM_MBARRIERS
	.align		4
.L_26:
        /*018c*/ 	.byte	0x03, 0x38
        /*018e*/ 	.short	0x000a


	//----- nvinfo : EIATTR_EXIT_INSTR_OFFSETS
	.align		4
        /*0190*/ 	.byte	0x04, 0x1c
        /*0192*/ 	.short	(.L_28 - .L_27)


	//   ....[0]....
.L_27:
        /*0194*/ 	.word	0x000006b0


	//   ....[1]....
        /*0198*/ 	.word	0x00001a60


	//   ....[2]....
        /*019c*/ 	.word	0x00008b00


	//   ....[3]....
        /*01a0*/ 	.word	0x00008b40


	//   ....[4]....
        /*01a4*/ 	.word	0x0000bd90


	//   ....[5]....
        /*01a8*/ 	.word	0x0000bdd0


	//   ....[6]....
        /*01ac*/ 	.word	0x0000bdf0


	//   ....[7]....
        /*01b0*/ 	.word	0x0000c590


	//   ....[8]....
        /*01b4*/ 	.word	0x0000c990


	//----- nvinfo : EIATTR_MAX_THREADS
	.align		4
.L_28:
        /*01b8*/ 	.byte	0x04, 0x05
        /*01ba*/ 	.short	(.L_30 - .L_29)
.L_29:
        /*01bc*/ 	.word	0x00000100
        /*01c0*/ 	.word	0x00000001
        /*01c4*/ 	.word	0x00000001


	//----- nvinfo : EIATTR_CRS_STACK_SIZE
	.align		4
.L_30:
        /*01c8*/ 	.byte	0x04, 0x1e
        /*01ca*/ 	.short	(.L_32 - .L_31)
.L_31:
        /*01cc*/ 	.word	0x00000000


	//----- nvinfo : EIATTR_CBANK_PARAM_SIZE
	.align		4
.L_32:
        /*01d0*/ 	.byte	0x03, 0x19
        /*01d2*/ 	.short	0x03f0


	//----- nvinfo : EIATTR_PARAM_CBANK
	.align		4
        /*01d4*/ 	.byte	0x04, 0x0a
        /*01d6*/ 	.short	(.L_34 - .L_33)
	.align		4
.L_33:
        /*01d8*/ 	.word	index@(.nv.constant0._ZN7cutlass13device_kernelINS_4conv6kernel13ConvUniversalINS1_16ConvProblemShapeILNS1_8OperatorE1ELi2EEENS1_10collective14CollectiveConvINS1_46MainloopSm90TmaGmmaWarpSpecializedImplicitGemmILS5_1ELi5ELi2EN4cute5tupleIJNSA_1CILi1EEESD_SD_EEENS1_36KernelImplicitTmaWarpSpecializedSm90ELi1EEENSB_IJNSC_ILi256EEENSC_ILi64EEENSB_IJSI_EEEEEENS_10bfloat16_tESL_NSA_8TiledMMAINSA_8MMA_AtomIJNSA_4SM904GMMA27MMA_64x64x16_F32BF16BF16_SSILNSP_5MajorE0ELSR_1ELNSP_7ScaleInE1ELSS_1EEEEEENSA_6LayoutISE_NSB_IJNSC_ILi0EEESW_SW_EEEEENSB_IJNSA_10UnderscoreESZ_SZ_EEEEENS7_6detail26Sm90ImplicitGemmTileTraitsINSA_20SM90_TMA_LOAD_IM2COLENSA_14ComposedLayoutINSA_7SwizzleILi3ELi4ELi3EEENSA_18smem_ptr_flag_bitsILi16EEENSV_INSB_IJNSB_IJNSC_ILi8EEENSC_ILi32EEEEEENSB_IJSI_SD_EEENSB_IJSD_NSC_ILi5EEEEEEEEENSB_IJNSB_IJSI_NSC_ILi512EEEEEENSB_IJSD_SW_EEENSB_IJSW_NSC_ILi16384EEEEEEEEEEEEEvEENS13_INSA_13SM90_TMA_LOADENS15_IS17_S19_NSV_INSB_IJS1D_NSB_IJS1A_S1A_EEES1F_EEENSB_IJS1J_S1I_NSB_IJSW_NSC_ILi4096EEEEEEEEEEEEEvEEEENS_8epilogue10collective6detail29Sm90TmaWarpSpecializedAdapterINS21_15DefaultEpilogueISL_NSB_IJNSB_IJlllEEESD_SW_EEES26_NS20_6thread17LinearCombinationISL_Li1EffLNS27_9ScaleType4KindE0ELNS_15FloatRoundStyleE2ESL_EENS_4gemm15EpilogueDefaultEEEEEvvEEEEvNT_6ParamsE)
        /*01dc*/ 	.short	0x0210
        /*01de*/ 	.short	0x03f0


	//----- nvinfo : EIATTR_SW_WAR
	.align		4
.L_34:
        /*01e0*/ 	.byte	0x04, 0x36
        /*01e2*/ 	.short	(.L_36 - .L_35)
.L_35:
        /*01e4*/ 	.word	0x00000008
.L_36:


//--------------------- .nv.callgraph             --------------------------
	.section	.nv.callgraph,"",@"SHT_CUDA_CALLGRAPH"
	.align	4
	.sectionentsize	8
	.align		4
        /*0000*/ 	.word	0x00000000
	.align		4
        /*0004*/ 	.word	0xffffffff
	.align		4
        /*0008*/ 	.word	0x00000000
	.align		4
        /*000c*/ 	.word	0xfffffffe
	.align		4
        /*0010*/ 	.word	0x00000000
	.align		4
        /*0014*/ 	.word	0xfffffffd
	.align		4
        /*0018*/ 	.word	0x00000000
	.align		4
        /*001c*/ 	.word	0xfffffffc


//--------------------- .nv.constant4             --------------------------
	.section	.nv.constant4,"a",@progbits
	.align	8
	.align		8
.nv.constant4:
        /*0000*/ 	.dword	_ZN39_INTERNAL_43b639eb_4_k_cu_1b2e665c_27854cuda3std3__45__cpo5beginE
	.align		8
        /*0008*/ 	.dword	_ZN39_INTERNAL_43b639eb_4_k_cu_1b2e665c_27854cuda3std3__45__cpo3endE
	.align		8
        /*0010*/ 	.dword	_ZN39_INTERNAL_43b639eb_4_k_cu_1b2e665c_27854cuda3std3__45__cpo6cbeginE
	.align		8
        /*0018*/ 	.dword	_ZN39_INTERNAL_43b639eb_4_k_cu_1b2e665c_27854cuda3std3__45__cpo4cendE
	.align		8
        /*0020*/ 	.dword	_ZN39_INTERNAL_43b639eb_4_k_cu_1b2e665c_27854cuda3std3__441_GLOBAL__N__43b639eb_4_k_cu_1b2e665c_27856ignoreE
	.align		8
        /*0028*/ 	.dword	_ZN39_INTERNAL_43b639eb_4_k_cu_1b2e665c_27854cuda3std3__419piecewise_constructE
	.align		8
        /*0030*/ 	.dword	_ZN39_INTERNAL_43b639eb_4_k_cu_1b2e665c_27854cuda3std3__48in_placeE
	.align		8
        /*0038*/ 	.dword	_ZN39_INTERNAL_43b639eb_4_k_cu_1b2e665c_27854cuda3std6ranges3__45__cpo4swapE
	.align		8
        /*0040*/ 	.dword	_ZN39_INTERNAL_43b639eb_4_k_cu_1b2e665c_27854cuda3std6ranges3__45__cpo9iter_moveE
	.align		8
        /*0048*/ 	.dword	_ZN39_INTERNAL_43b639eb_4_k_cu_1b2e665c_27854cute7productE
	.align		8
        /*0050*/ 	.dword	_ZN39_INTERNAL_43b639eb_4_k_cu_1b2e665c_27854cute1_E


//--------------------- .text._ZN7cutlass13device_kernelINS_4conv6kernel13ConvUniversalINS1_16ConvProblemShapeILNS1_8OperatorE1ELi2EEENS1_10collective14CollectiveConvINS1_46MainloopSm90TmaGmmaWarpSpecializedImplicitGemmILS5_1ELi5ELi2EN4cute5tupleIJNSA_1CILi1EEESD_SD_EEENS1_36KernelImplicitTmaWarpSpecializedSm90ELi1EEENSB_IJNSC_ILi256EEENSC_ILi64EEENSB_IJSI_EEEEEENS_10bfloat16_tESL_NSA_8TiledMMAINSA_8MMA_AtomIJNSA_4SM904GMMA27MMA_64x64x16_F32BF16BF16_SSILNSP_5MajorE0ELSR_1ELNSP_7ScaleInE1ELSS_1EEEEEENSA_6LayoutISE_NSB_IJNSC_ILi0EEESW_SW_EEEEENSB_IJNSA_10UnderscoreESZ_SZ_EEEEENS7_6detail26Sm90ImplicitGemmTileTraitsINSA_20SM90_TMA_LOAD_IM2COLENSA_14ComposedLayoutINSA_7SwizzleILi3ELi4ELi3EEENSA_18smem_ptr_flag_bitsILi16EEENSV_INSB_IJNSB_IJNSC_ILi8EEENSC_ILi32EEEEEENSB_IJSI_SD_EEENSB_IJSD_NSC_ILi5EEEEEEEEENSB_IJNSB_IJSI_NSC_ILi512EEEEEENSB_IJSD_SW_EEENSB_IJSW_NSC_ILi16384EEEEEEEEEEEEEvEENS13_INSA_13SM90_TMA_LOADENS15_IS17_S19_NSV_INSB_IJS1D_NSB_IJS1A_S1A_EEES1F_EEENSB_IJS1J_S1I_NSB_IJSW_NSC_ILi4096EEEEEEEEEEEEEvEEEENS_8epilogue10collective6detail29Sm90TmaWarpSpecializedAdapterINS21_15DefaultEpilogueISL_NSB_IJNSB_IJlllEEESD_SW_EEES26_NS20_6thread17LinearCombinationISL_Li1EffLNS27_9ScaleType4KindE0ELNS_15FloatRoundStyleE2ESL_EENS_4gemm15EpilogueDefaultEEEEEvvEEEEvNT_6ParamsE --------------------------
	.section	.text._ZN7cutlass13device_kernelINS_4conv6kernel13ConvUniversalINS1_16ConvProblemShapeILNS1_8OperatorE1ELi2EEENS1_10collective14CollectiveConvINS1_46MainloopSm90TmaGmmaWarpSpecializedImplicitGemmILS5_1ELi5ELi2EN4cute5tupleIJNSA_1CILi1EEESD_SD_EEENS1_36KernelImplicitTmaWarpSpecializedSm90ELi1EEENSB_IJNSC_ILi256EEENSC_ILi64EEENSB_IJSI_EEEEEENS_10bfloat16_tESL_NSA_8TiledMMAINSA_8MMA_AtomIJNSA_4SM904GMMA27MMA_64x64x16_F32BF16BF16_SSILNSP_5MajorE0ELSR_1ELNSP_7ScaleInE1ELSS_1EEEEEENSA_6LayoutISE_NSB_IJNSC_ILi0EEESW_SW_EEEEENSB_IJNSA_10UnderscoreESZ_SZ_EEEEENS7_6detail26Sm90ImplicitGemmTileTraitsINSA_20SM90_TMA_LOAD_IM2COLENSA_14ComposedLayoutINSA_7SwizzleILi3ELi4ELi3EEENSA_18smem_ptr_flag_bitsILi16EEENSV_INSB_IJNSB_IJNSC_ILi8EEENSC_ILi32EEEEEENSB_IJSI_SD_EEENSB_IJSD_NSC_ILi5EEEEEEEEENSB_IJNSB_IJSI_NSC_ILi512EEEEEENSB_IJSD_SW_EEENSB_IJSW_NSC_ILi16384EEEEEEEEEEEEEvEENS13_INSA_13SM90_TMA_LOADENS15_IS17_S19_NSV_INSB_IJS1D_NSB_IJS1A_S1A_EEES1F_EEENSB_IJS1J_S1I_NSB_IJSW_NSC_ILi4096EEEEEEEEEEEEEvEEEENS_8epilogue10collective6detail29Sm90TmaWarpSpecializedAdapterINS21_15DefaultEpilogueISL_NSB_IJNSB_IJlllEEESD_SW_EEES26_NS20_6thread17LinearCombinationISL_Li1EffLNS27_9ScaleType4KindE0ELNS_15FloatRoundStyleE2ESL_EENS_4gemm15EpilogueDefaultEEEEEvvEEEEvNT_6ParamsE,"ax",@progbits
	.align	128
.text._ZN7cutlass13device_kernelINS_4conv6kernel13ConvUniversalINS1_16ConvProblemShapeILNS1_8OperatorE1ELi2EEENS1_10collective14CollectiveConvINS1_46MainloopSm90TmaGmmaWarpSpecializedImplicitGemmILS5_1ELi5ELi2EN4cute5tupleIJNSA_1CILi1EEESD_SD_EEENS1_36KernelImplicitTmaWarpSpecializedSm90ELi1EEENSB_IJNSC_ILi256EEENSC_ILi64EEENSB_IJSI_EEEEEENS_10bfloat16_tESL_NSA_8TiledMMAINSA_8MMA_AtomIJNSA_4SM904GMMA27MMA_64x64x16_F32BF16BF16_SSILNSP_5MajorE0ELSR_1ELNSP_7ScaleInE1ELSS_1EEEEEENSA_6LayoutISE_NSB_IJNSC_ILi0EEESW_SW_EEEEENSB_IJNSA_10UnderscoreESZ_SZ_EEEEENS7_6detail26Sm90ImplicitGemmTileTraitsINSA_20SM90_TMA_LOAD_IM2COLENSA_14ComposedLayoutINSA_7SwizzleILi3ELi4ELi3EEENSA_18smem_ptr_flag_bitsILi16EEENSV_INSB_IJNSB_IJNSC_ILi8EEENSC_ILi32EEEEEENSB_IJSI_SD_EEENSB_IJSD_NSC_ILi5EEEEEEEEENSB_IJNSB_IJSI_NSC_ILi512EEEEEENSB_IJSD_SW_EEENSB_IJSW_NSC_ILi16384EEEEEEEEEEEEEvEENS13_INSA_13SM90_TMA_LOADENS15_IS17_S19_NSV_INSB_IJS1D_NSB_IJS1A_S1A_EEES1F_EEENSB_IJS1J_S1I_NSB_IJSW_NSC_ILi4096EEEEEEEEEEEEEvEEEENS_8epilogue10collective6detail29Sm90TmaWarpSpecializedAdapterINS21_15DefaultEpilogueISL_NSB_IJNSB_IJlllEEESD_SW_EEES26_NS20_6thread17LinearCombinationISL_Li1EffLNS27_9ScaleType4KindE0ELNS_15FloatRoundStyleE2ESL_EENS_4gemm15EpilogueDefaultEEEEEvvEEEEvNT_6ParamsE:
        .type           _ZN7cutlass13device_kernelINS_4conv6kernel13ConvUniversalINS1_16ConvProblemShapeILNS1_8OperatorE1ELi2EEENS1_10collective14CollectiveConvINS1_46MainloopSm90TmaGmmaWarpSpecializedImplicitGemmILS5_1ELi5ELi2EN4cute5tupleIJNSA_1CILi1EEESD_SD_EEENS1_36KernelImplicitTmaWarpSpecializedSm90ELi1EEENSB_IJNSC_ILi256EEENSC_ILi64EEENSB_IJSI_EEEEEENS_10bfloat16_tESL_NSA_8TiledMMAINSA_8MMA_AtomIJNSA_4SM904GMMA27MMA_64x64x16_F32BF16BF16_SSILNSP_5MajorE0ELSR_1ELNSP_7ScaleInE1ELSS_1EEEEEENSA_6LayoutISE_NSB_IJNSC_ILi0EEESW_SW_EEEEENSB_IJNSA_10UnderscoreESZ_SZ_EEEEENS7_6detail26Sm90ImplicitGemmTileTraitsINSA_20SM90_TMA_LOAD_IM2COLENSA_14ComposedLayoutINSA_7SwizzleILi3ELi4ELi3EEENSA_18smem_ptr_flag_bitsILi16EEENSV_INSB_IJNSB_IJNSC_ILi8EEENSC_ILi32EEEEEENSB_IJSI_SD_EEENSB_IJSD_NSC_ILi5EEEEEEEEENSB_IJNSB_IJSI_NSC_ILi512EEEEEENSB_IJSD_SW_EEENSB_IJSW_NSC_ILi16384EEEEEEEEEEEEEvEENS13_INSA_13SM90_TMA_LOADENS15_IS17_S19_NSV_INSB_IJS1D_NSB_IJS1A_S1A_EEES1F_EEENSB_IJS1J_S1I_NSB_IJSW_NSC_ILi4096EEEEEEEEEEEEEvEEEENS_8epilogue10collective6detail29Sm90TmaWarpSpecializedAdapterINS21_15DefaultEpilogueISL_NSB_IJNSB_IJlllEEESD_SW_EEES26_NS20_6thread17LinearCombinationISL_Li1EffLNS27_9ScaleType4KindE0ELNS_15FloatRoundStyleE2ESL_EENS_4gemm15EpilogueDefaultEEEEEvvEEEEvNT_6ParamsE,@function
        .size           _ZN7cutlass13device_kernelINS_4conv6kernel13ConvUniversalINS1_16ConvProblemShapeILNS1_8OperatorE1ELi2EEENS1_10collective14CollectiveConvINS1_46MainloopSm90TmaGmmaWarpSpecializedImplicitGemmILS5_1ELi5ELi2EN4cute5tupleIJNSA_1CILi1EEESD_SD_EEENS1_36KernelImplicitTmaWarpSpecializedSm90ELi1EEENSB_IJNSC_ILi256EEENSC_ILi64EEENSB_IJSI_EEEEEENS_10bfloat16_tESL_NSA_8TiledMMAINSA_8MMA_AtomIJNSA_4SM904GMMA27MMA_64x64x16_F32BF16BF16_SSILNSP_5MajorE0ELSR_1ELNSP_7ScaleInE1ELSS_1EEEEEENSA_6LayoutISE_NSB_IJNSC_ILi0EEESW_SW_EEEEENSB_IJNSA_10UnderscoreESZ_SZ_EEEEENS7_6detail26Sm90ImplicitGemmTileTraitsINSA_20SM90_TMA_LOAD_IM2COLENSA_14ComposedLayoutINSA_7SwizzleILi3ELi4ELi3EEENSA_18smem_ptr_flag_bitsILi16EEENSV_INSB_IJNSB_IJNSC_ILi8EEENSC_ILi32EEEEEENSB_IJSI_SD_EEENSB_IJSD_NSC_ILi5EEEEEEEEENSB_IJNSB_IJSI_NSC_ILi512EEEEEENSB_IJSD_SW_EEENSB_IJSW_NSC_ILi16384EEEEEEEEEEEEEvEENS13_INSA_13SM90_TMA_LOADENS15_IS17_S19_NSV_INSB_IJS1D_NSB_IJS1A_S1A_EEES1F_EEENSB_IJS1J_S1I_NSB_IJSW_NSC_ILi4096EEEEEEEEEEEEEvEEEENS_8epilogue10collective6detail29Sm90TmaWarpSpecializedAdapterINS21_15DefaultEpilogueISL_NSB_IJNSB_IJlllEEESD_SW_EEES26_NS20_6thread17LinearCombinationISL_Li1EffLNS27_9ScaleType4KindE0ELNS_15FloatRoundStyleE2ESL_EENS_4gemm15EpilogueDefaultEEEEEvvEEEEvNT_6ParamsE,(.L_x_254 - _ZN7cutlass13device_kernelINS_4conv6kernel13ConvUniversalINS1_16ConvProblemShapeILNS1_8OperatorE1ELi2EEENS1_10collective14CollectiveConvINS1_46MainloopSm90TmaGmmaWarpSpecializedImplicitGemmILS5_1ELi5ELi2EN4cute5tupleIJNSA_1CILi1EEESD_SD_EEENS1_36KernelImplicitTmaWarpSpecializedSm90ELi1EEENSB_IJNSC_ILi256EEENSC_ILi64EEENSB_IJSI_EEEEEENS_10bfloat16_tESL_NSA_8TiledMMAINSA_8MMA_AtomIJNSA_4SM904GMMA27MMA_64x64x16_F32BF16BF16_SSILNSP_5MajorE0ELSR_1ELNSP_7ScaleInE1ELSS_1EEEEEENSA_6LayoutISE_NSB_IJNSC_ILi0EEESW_SW_EEEEENSB_IJNSA_10UnderscoreESZ_SZ_EEEEENS7_6detail26Sm90ImplicitGemmTileTraitsINSA_20SM90_TMA_LOAD_IM2COLENSA_14ComposedLayoutINSA_7SwizzleILi3ELi4ELi3EEENSA_18smem_ptr_flag_bitsILi16EEENSV_INSB_IJNSB_IJNSC_ILi8EEENSC_ILi32EEEEEENSB_IJSI_SD_EEENSB_IJSD_NSC_ILi5EEEEEEEEENSB_IJNSB_IJSI_NSC_ILi512EEEEEENSB_IJSD_SW_EEENSB_IJSW_NSC_ILi16384EEEEEEEEEEEEEvEENS13_INSA_13SM90_TMA_LOADENS15_IS17_S19_NSV_INSB_IJS1D_NSB_IJS1A_S1A_EEES1F_EEENSB_IJS1J_S1I_NSB_IJSW_NSC_ILi4096EEEEEEEEEEEEEvEEEENS_8epilogue10collective6detail29Sm90TmaWarpSpecializedAdapterINS21_15DefaultEpilogueISL_NSB_IJNSB_IJlllEEESD_SW_EEES26_NS20_6thread17LinearCombinationISL_Li1EffLNS27_9ScaleType4KindE0ELNS_15FloatRoundStyleE2ESL_EENS_4gemm15EpilogueDefaultEEEEEvvEEEEvNT_6ParamsE)
        .other          _ZN7cutlass13device_kernelINS_4conv6kernel13ConvUniversalINS1_16ConvProblemShapeILNS1_8OperatorE1ELi2EEENS1_10collective14CollectiveConvINS1_46MainloopSm90TmaGmmaWarpSpecializedImplicitGemmILS5_1ELi5ELi2EN4cute5tupleIJNSA_1CILi1EEESD_SD_EEENS1_36KernelImplicitTmaWarpSpecializedSm90ELi1EEENSB_IJNSC_ILi256EEENSC_ILi64EEENSB_IJSI_EEEEEENS_10bfloat16_tESL_NSA_8TiledMMAINSA_8MMA_AtomIJNSA_4SM904GMMA27MMA_64x64x16_F32BF16BF16_SSILNSP_5MajorE0ELSR_1ELNSP_7ScaleInE1ELSS_1EEEEEENSA_6LayoutISE_NSB_IJNSC_ILi0EEESW_SW_EEEEENSB_IJNSA_10UnderscoreESZ_SZ_EEEEENS7_6detail26Sm90ImplicitGemmTileTraitsINSA_20SM90_TMA_LOAD_IM2COLENSA_14ComposedLayoutINSA_7SwizzleILi3ELi4ELi3EEENSA_18smem_ptr_flag_bitsILi16EEENSV_INSB_IJNSB_IJNSC_ILi8EEENSC_ILi32EEEEEENSB_IJSI_SD_EEENSB_IJSD_NSC_ILi5EEEEEEEEENSB_IJNSB_IJSI_NSC_ILi512EEEEEENSB_IJSD_SW_EEENSB_IJSW_NSC_ILi16384EEEEEEEEEEEEEvEENS13_INSA_13SM90_TMA_LOADENS15_IS17_S19_NSV_INSB_IJS1D_NSB_IJS1A_S1A_EEES1F_EEENSB_IJS1J_S1I_NSB_IJSW_NSC_ILi4096EEEEEEEEEEEEEvEEEENS_8epilogue10collective6detail29Sm90TmaWarpSpecializedAdapterINS21_15DefaultEpilogueISL_NSB_IJNSB_IJlllEEESD_SW_EEES26_NS20_6thread17LinearCombinationISL_Li1EffLNS27_9ScaleType4KindE0ELNS_15FloatRoundStyleE2ESL_EENS_4gemm15EpilogueDefaultEEEEEvvEEEEvNT_6ParamsE,@"STO_CUDA_ENTRY STV_DEFAULT"
_ZN7cutlass13device_kernelINS_4conv6kernel13ConvUniversalINS1_16ConvProblemShapeILNS1_8OperatorE1ELi2EEENS1_10collective14CollectiveConvINS1_46MainloopSm90TmaGmmaWarpSpecializedImplicitGemmILS5_1ELi5ELi2EN4cute5tupleIJNSA_1CILi1EEESD_SD_EEENS1_36KernelImplicitTmaWarpSpecializedSm90ELi1EEENSB_IJNSC_ILi256EEENSC_ILi64EEENSB_IJSI_EEEEEENS_10bfloat16_tESL_NSA_8TiledMMAINSA_8MMA_AtomIJNSA_4SM904GMMA27MMA_64x64x16_F32BF16BF16_SSILNSP_5MajorE0ELSR_1ELNSP_7ScaleInE1ELSS_1EEEEEENSA_6LayoutISE_NSB_IJNSC_ILi0EEESW_SW_EEEEENSB_IJNSA_10UnderscoreESZ_SZ_EEEEENS7_6detail26Sm90ImplicitGemmTileTraitsINSA_20SM90_TMA_LOAD_IM2COLENSA_14ComposedLayoutINSA_7SwizzleILi3ELi4ELi3EEENSA_18smem_ptr_flag_bitsILi16EEENSV_INSB_IJNSB_IJNSC_ILi8EEENSC_ILi32EEEEEENSB_IJSI_SD_EEENSB_IJSD_NSC_ILi5EEEEEEEEENSB_IJNSB_IJSI_NSC_ILi512EEEEEENSB_IJSD_SW_EEENSB_IJSW_NSC_ILi16384EEEEEEEEEEEEEvEENS13_INSA_13SM90_TMA_LOADENS15_IS17_S19_NSV_INSB_IJS1D_NSB_IJS1A_S1A_EEES1F_EEENSB_IJS1J_S1I_NSB_IJSW_NSC_ILi4096EEEEEEEEEEEEEvEEEENS_8epilogue10collective6detail29Sm90TmaWarpSpecializedAdapterINS21_15DefaultEpilogueISL_NSB_IJNSB_IJlllEEESD_SW_EEES26_NS20_6thread17LinearCombinationISL_Li1EffLNS27_9ScaleType4KindE0ELNS_15FloatRoundStyleE2ESL_EENS_4gemm15EpilogueDefaultEEEEEvvEEEEvNT_6ParamsE:
[----:B------:R-:W-:Y:S01]  /*0000*/  LDC R1, c[0x0][0x28] ;  /* 0x00000a00ff017b82 */ /* 0x000fe20000000800 */
[----:B------:R-:W0:Y:S01]  /*0010*/  S2R R6, SR_TID.X ;  /* 0x0000000000067919 */ /* 0x000e220000002100 */
[----:B------:R-:W-:Y:S01]  /*0020*/  ELECT P0, URZ, PT ;  /* 0x00000000003f782f */ /* 0x000fe20003800000 */
[----:B------:R-:W-:Y:S01]  /*0030*/  BSSY B0, `(.L_x_0) ;  /* 0x000000f000007945 */ /* 0x000fe20003800000 */
[--C-:B0-----:R-:W-:Y:S02]  /*0040*/  SHF.R.U32.HI R0, RZ, 0x5, R6.reuse ;  /* 0x00000005ff007819 */ /* 0x101fe40000011606 */
[----:B------:R-:W-:-:S03]  /*0050*/  SHF.R.U32.HI R3, RZ, 0x7, R6 ;  /* 0x00000007ff037819 */ /* 0x000fc60000011606 */
[----:B------:R-:W0:Y:S04]  /*0060*/  SHFL.IDX PT, R2, R0, RZ, 0x1f ;  /* 0x00001fff00027589 */ /* 0x000e2800000e0000 */
[----:B------:R1:W2:Y:S01]  /*0070*/  SHFL.IDX PT, R5, R3, RZ, 0x1f ;  /* 0x00001fff03057589 */ /* 0x0002a200000e0000 */
[----:B0-----:R-:W-:-:S13]  /*0080*/  ISETP.NE.OR P0, PT, R2, RZ, !P0 ;  /* 0x000000ff0200720c */ /* 0x001fda0004705670 */
[----:B-12---:R-:W-:Y:S05]  /*0090*/  @P0 BRA `(.L_x_1) ;  /* 0x0000000000200947 */ /* 0x006fea0003800000 */
[----:B------:R-:W-:Y:S02]  /*00a0*/  ULDC.64 UR4, c[0x0][0x198] ;  /* 0x0000660000047ab9 */ /* 0x000fe40000000a00 */
[----:B------:R-:W-:Y:S02]  /*00b0*/  UIADD3 UR6, UP0, UR4, 0xf0, URZ ;  /* 0x000000f004067890 */ /* 0x000fe4000ff1e03f */
[----:B------:R-:W-:Y:S02]  /*00c0*/  UIADD3 UR4, UP1, UR4, 0x1f0, URZ ;  /* 0x000001f004047890 */ /* 0x000fe4000ff3e03f */
[----:B------:R-:W-:Y:S02]  /*00d0*/  UIADD3.X UR7, URZ, UR5, URZ, UP0, !UPT ;  /* 0x000000053f077290 */ /* 0x000fe400087fe43f */
[----:B------:R-:W-:-:S07]  /*00e0*/  UIADD3.X UR5, URZ, UR5, URZ, UP1, !UPT ;  /* 0x000000053f057290 */ /* 0x000fce0008ffe43f */
[----:B------:R0:W-:Y:S02]  /*00f0*/  UTMACCTL.PF [UR6] ;  /* 0x00000000060079b9 */ /* 0x0001e40008040000 */
[----:B------:R0:W-:Y:S02]  /*0100*/  UTMACCTL.PF [UR4] ;  /* 0x00000000040079b9 */ /* 0x0001e40008040000 */
[----:B0-----:R-:W-:Y:S01]  /*0110*/  NOP ;  /* 0x0000000000007918 */ /* 0x001fe20000000000 */
.L_x_1:
[----:B------:R-:W-:Y:S05]  /*0120*/  BSYNC B0 ;  /* 0x0000000000007941 */ /* 0x000fea0003800000 */
.L_x_0:
[----:B------:R-:W0:Y:S01]  /*0130*/  SHFL.IDX PT, R0, R0, RZ, 0x1f ;  /* 0x00001fff00007589 */ /* 0x000e2200000e0000 */
[----:B------:R-:W-:-:S04]  /*0140*/  SHF.R.S32.HI R3, RZ, 0x1f, R2 ;  /* 0x0000001fff037819 */ /* 0x000fc80000011402 */
[----:B------:R-:W-:Y:S02]  /*0150*/  LEA.HI R3, R3, R2, RZ, 0x2 ;  /* 0x0000000203037211 */ /* 0x000fe400078f10ff */
[----:B0-----:R-:W-:-:S13]  /*0160*/  ISETP.NE.AND P0, PT, R0, RZ, PT ;  /* 0x000000ff0000720c */ /* 0x001fda0003f05270 */
[----:B------:R-:W-:Y:S05]  /*0170*/  @P0 BRA `(.L_x_2) ;  /* 0x0000000000600947 */ /* 0x000fea0003800000 */
[----:B------:R-:W0:Y:S01]  /*0180*/  S2UR UR8, SR_CgaCtaId ;  /* 0x00000000000879c3 */ /* 0x000e220000008800 */
[----:B------:R-:W-:Y:S01]  /*0190*/  UMOV UR4, 0x400 ;  /* 0x0000040000047882 */ /* 0x000fe20000000000 */
[----:B------:R-:W-:Y:S01]  /*01a0*/  UMOV UR5, 0x1 ;  /* 0x0000000100057882 */ /* 0x000fe20000000000 */
[----:B------:R-:W-:Y:S01]  /*01b0*/  UMOV UR6, 0x80 ;  /* 0x0000008000067882 */ /* 0x000fe20000000000 */
[----:B------:R-:W-:Y:S01]  /*01c0*/  ELECT P0, URZ, PT ;  /* 0x00000000003f782f */ /* 0x000fe20003800000 */
[----:B------:R-:W-:-:S04]  /*01d0*/  UIADD3 UR6, -UR6, 0x100000, URZ ;  /* 0x0010000006067890 */ /* 0x000fc8000fffe13f */
[----:B------:R-:W-:Y:S02]  /*01e0*/  USHF.L.U32 UR7, UR6, 0xb, URZ ;  /* 0x0000000b06077899 */ /* 0x000fe4000800063f */
[----:B------:R-:W-:Y:S02]  /*01f0*/  USHF.L.U32 UR6, UR6, 0x1, URZ ;  /* 0x0000000106067899 */ /* 0x000fe4000800063f */
[----:B0-----:R-:W-:Y:S02]  /*0200*/  ULEA UR8, UR8, UR4, 0x18 ;  /* 0x0000000408087291 */ /* 0x001fe4000f8ec03f */
[----:B------:R-:W-:-:S04]  /*0210*/  UIADD3 UR4, -UR5, 0x100000, URZ ;  /* 0x0010000005047890 */ /* 0x000fc8000fffe13f */
[----:B------:R-:W-:Y:S02]  /*0220*/  USHF.L.U32 UR5, UR4, 0xb, URZ ;  /* 0x0000000b04057899 */ /* 0x000fe4000800063f */
[----:B------:R-:W-:Y:S01]  /*0230*/  USHF.L.U32 UR4, UR4, 0x1, URZ ;  /* 0x0000000104047899 */ /* 0x000fe2000800063f */
[----:B------:R-:W0:Y:S11]  /*0240*/  FENCE.VIEW.ASYNC.S ;  /* 0x00000000000073c6 */ /* 0x000e360000000000 */
[----:B0-----:R0:W1:Y:S01]  /*0250*/  SYNCS.EXCH.64 URZ, [UR8+0x32000], UR4 ;  /* 0x03200004083f75b2 */ /* 0x0010620008000100 */
[----:B------:R0:W2:Y:S01]  /*0260*/  SYNCS.EXCH.64 URZ, [UR8+0x32028], UR6 ;  /* 0x03202806083f75b2 */ /* 0x0000a20008000100 */
[----:B------:R0:W3:Y:S01]  /*0270*/  SYNCS.EXCH.64 URZ, [UR8+0x32008], UR4 ;  /* 0x03200804083f75b2 */ /* 0x0000e20008000100 */
[----:B------:R0:W4:Y:S01]  /*0280*/  SYNCS.EXCH.64 URZ, [UR8+0x32030], UR6 ;  /* 0x03203006083f75b2 */ /* 0x0001220008000100 */
[----:B------:R0:W0:Y:S01]  /*0290*/  SYNCS.EXCH.64 URZ, [UR8+0x32010], UR4 ;  /* 0x03201004083f75b2 */ /* 0x0000220008000100 */
[----:B------:R0:W0:Y:S01]  /*02a0*/  SYNCS.EXCH.64 URZ, [UR8+0x32038], UR6 ;  /* 0x03203806083f75b2 */ /* 0x0000220008000100 */
[----:B------:R0:W0:Y:S01]  /*02b0*/  SYNCS.EXCH.64 URZ, [UR8+0x32018], UR4 ;  /* 0x03201804083f75b2 */ /* 0x0000220008000100 */
[----:B------:R0:W0:Y:S01]  /*02c0*/  SYNCS.EXCH.64 URZ, [UR8+0x32040], UR6 ;  /* 0x03204006083f75b2 */ /* 0x0000220008000100 */
[----:B------:R0:W0:Y:S01]  /*02d0*/  SYNCS.EXCH.64 URZ, [UR8+0x32020], UR4 ;  /* 0x03202004083f75b2 */ /* 0x0000220008000100 */
[----:B------:R0:W0:Y:S01]  /*02e0*/  SYNCS.EXCH.64 URZ, [UR8+0x32048], UR6 ;  /* 0x03204806083f75b2 */ /* 0x0000220008000100 */
[----:B------:R-:W-:Y:S01]  /*02f0*/  NOP ;  /* 0x0000000000007918 */ /* 0x000fe20000000000 */
.L_x_2:
[----:B0-----:R-:W-:Y:S01]  /*0300*/  ULDC.64 UR4, c[0x0][0x598] ;  /* 0x0001660000047ab9 */ /* 0x001fe20000000a00 */
[----:B------:R-:W-:Y:S01]  /*0310*/  LOP3.LUT R3, R3, 0xfffffffc, RZ, 0xc0, !PT ;  /* 0xfffffffc03037812 */ /* 0x000fe200078ec0ff */
[----:B------:R-:W-:Y:S01]  /*0320*/  NOP ;  /* 0x0000000000007918 */ /* 0x000fe20000000000 */
[----:B------:R-:W-:Y:S01]  /*0330*/  ISETP.NE.U32.AND P0, PT, RZ, UR4, PT ;  /* 0x00000004ff007c0c */ /* 0x000fe2000bf05070 */
[----:B------:R-:W-:Y:S01]  /*0340*/  NOP ;  /* 0x0000000000007918 */ /* 0x000fe20000000000 */
[----:B-1234-:R-:W-:Y:S01]  /*0350*/  BAR.SYNC.DEFER_BLOCKING 0x0 ;  /* 0x0000000000007b1d */ /* 0x01efe20000010000 */
[----:B------:R-:W-:Y:S01]  /*0360*/  IMAD.IADD R4, R2, 0x1, -R3 ;  /* 0x0000000102047824 */ /* 0x000fe200078e0a03 */
[----:B------:R-:W-:Y:S02]  /*0370*/  ISETP.NE.AND.EX P0, PT, RZ, UR5, PT, P0 ;  /* 0x00000005ff007c0c */ /* 0x000fe4000bf05300 */
[C---:B------:R-:W-:Y:S02]  /*0380*/  ISETP.NE.AND P2, PT, R5.reuse, 0x1, PT ;  /* 0x000000010500780c */ /* 0x040fe40003f45270 */
[----:B------:R-:W-:Y:S01]  /*0390*/  LOP3.LUT P1, RZ, R5, R4, RZ, 0xfc, !PT ;  /* 0x0000000405ff7212 */ /* 0x000fe2000782fcff */
[----:B------:R-:W-:-:S03]  /*03a0*/  ULDC.64 UR14, c[0x0][0x208] ;  /* 0x00008200000e7ab9 */ /* 0x000fc60000000a00 */
[----:B------:R-:W-:-:S04]  /*03b0*/  SEL R0, RZ, 0x1, P1 ;  /* 0x00000001ff007807 */ /* 0x000fc80000800000 */
[----:B------:R-:W-:Y:S01]  /*03c0*/  SEL R0, R0, 0x2, P2 ;  /* 0x0000000200007807 */ /* 0x000fe20001000000 */
[----:B------:R-:W-:Y:S06]  /*03d0*/  @!P0 BRA `(.L_x_3) ;  /* 0x00000000001c8947 */ /* 0x000fec0003800000 */
[----:B------:R-:W0:Y:S02]  /*03e0*/  LDC.64 R2, c[0x0][0x598] ;  /* 0x00016600ff027b82 */ /* 0x000e240000000a00 */
[----:B0-----:R-:W2:Y:S02]  /*03f0*/  LDG.E.64 R2, desc[UR14][R2.64] ;  /* 0x0000000e02027981 */ /* 0x001ea4000c1e1b00 */
[----:B--2---:R-:W-:-:S04]  /*0400*/  ISETP.NE.U32.AND P0, PT, R2, RZ, PT ;  /* 0x000000ff0200720c */ /* 0x004fc80003f05070 */
[----:B------:R-:W-:-:S13]  /*0410*/  ISETP.NE.AND.EX P0, PT, R3, RZ, PT, P0 ;  /* 0x000000ff0300720c */ /* 0x000fda0003f05300 */
[----:B------:R-:W-:Y:S05]  /*0420*/  @!P0 BRA `(.L_x_3) ;  /* 0x0000000000088947 */ /* 0x000fea0003800000 */
[----:B------:R2:W5:Y:S01]  /*0430*/  LD.E R11, desc[UR14][R2.64] ;  /* 0x0000000e020b7980 */ /* 0x000562000c101900 */
[----:B------:R-:W-:Y:S05]  /*0440*/  BRA `(.L_x_4) ;  /* 0x0000000000207947 */ /* 0x000fea0003800000 */
.L_x_3:
[----:B------:R-:W-:Y:S02]  /*0450*/  ULDC.64 UR4, c[0x0][0x588] ;  /* 0x0001620000047ab9 */ /* 0x000fe40000000a00 */
[----:B------:R-:W-:-:S04]  /*0460*/  ISETP.NE.U32.AND P0, PT, RZ, UR4, PT ;  /* 0x00000004ff007c0c */ /* 0x000fc8000bf05070 */
[----:B------:R-:W-:-:S13]  /*0470*/  ISETP.NE.AND.EX P0, PT, RZ, UR5, PT, P0 ;  /* 0x00000005ff007c0c */ /* 0x000fda000bf05300 */
[----:B------:R-:W-:Y:S05]  /*0480*/  @!P0 BRA `(.L_x_5) ;  /* 0x00000000000c8947 */ /* 0x000fea0003800000 */
[----:B------:R-:W0:Y:S02]  /*0490*/  LDC.64 R2, c[0x0][0x588] ;  /* 0x00016200ff027b82 */ /* 0x000e240000000a00 */
[----:B0-----:R1:W5:Y:S01]  /*04a0*/  LDG.E R11, desc[UR14][R2.64] ;  /* 0x0000000e020b7981 */ /* 0x001362000c1e1900 */
[----:B------:R-:W-:Y:S05]  /*04b0*/  BRA `(.L_x_4) ;  /* 0x0000000000047947 */ /* 0x000fea0003800000 */
.L_x_5:
[----:B------:R-:W0:Y:S02]  /*04c0*/  LDC R11, c[0x0][0x580] ;  /* 0x00016000ff0b7b82 */ /* 0x000e240000000800 */
.L_x_4:
[----:B------:R-:W-:Y:S02]  /*04d0*/  ULDC.64 UR4, c[0x0][0x5a0] ;  /* 0x0001680000047ab9 */ /* 0x000fe40000000a00 */
[----:B------:R-:W-:-:S04]  /*04e0*/  ISETP.NE.U32.AND P0, PT, RZ, UR4, PT ;  /* 0x00000004ff007c0c */ /* 0x000fc8000bf05070 */
[----:B------:R-:W-:-:S13]  /*04f0*/  ISETP.NE.AND.EX P0, PT, RZ, UR5, PT, P0 ;  /* 0x00000005ff007c0c */ /* 0x000fda000bf05300 */
[----:B------:R-:W-:Y:S05]  /*0500*/  @!P0 BRA `(.L_x_6) ;  /* 0x00000000001c8947 */ /* 0x000fea0003800000 */
[----:B-12---:R-:W1:Y:S02]  /*0510*/  LDC.64 R2, c[0x0][0x5a0] ;  /* 0x00016800ff027b82 */ /* 0x006e640000000a00 */
[----:B-1----:R-:W2:Y:S02]  /*0520*/  LDG.E.64 R2, desc[UR14][R2.64] ;  /* 0x0000000e02027981 */ /* 0x002ea4000c1e1b00 */
[----:B--2---:R-:W-:-:S04]  /*0530*/  ISETP.NE.U32.AND P0, PT, R2, RZ, PT ;  /* 0x000000ff0200720c */ /* 0x004fc80003f05070 */
[----:B------:R-:W-:-:S13]  /*0540*/  ISETP.NE.AND.EX P0, PT, R3, RZ, PT, P0 ;  /* 0x000000ff0300720c */ /* 0x000fda0003f05300 */
[----:B------:R-:W-:Y:S05]  /*0550*/  @!P0 BRA `(.L_x_6) ;  /* 0x0000000000088947 */ /* 0x000fea0003800000 */
[----:B------:R1:W5:Y:S01]  /*0560*/  LD.E R14, desc[UR14][R2.64] ;  /* 0x0000000e020e7980 */ /* 0x000362000c101900 */
[----:B------:R-:W-:Y:S05]  /*0570*/  BRA `(.L_x_7) ;  /* 0x0000000000207947 */ /* 0x000fea0003800000 */
.L_x_6:
[----:B------:R-:W-:Y:S02]  /*0580*/  ULDC.64 UR4, c[0x0][0x590] ;  /* 0x0001640000047ab9 */ /* 0x000fe40000000a00 */
[----:B------:R-:W-:-:S04]  /*0590*/  ISETP.NE.U32.AND P0, PT, RZ, UR4, PT ;  /* 0x00000004ff007c0c */ /* 0x000fc8000bf05070 */
[----:B------:R-:W-:-:S13]  /*05a0*/  ISETP.NE.AND.EX P0, PT, RZ, UR5, PT, P0 ;  /* 0x00000005ff007c0c */ /* 0x000fda000bf05300 */
[----:B------:R-:W-:Y:S05]  /*05b0*/  @!P0 BRA `(.L_x_8) ;  /* 0x00000000000c8947 */ /* 0x000fea0003800000 */
[----:B------:R-:W3:Y:S02]  /*05c0*/  LDC.64 R14, c[0x0][0x590] ;  /* 0x00016400ff0e7b82 */ /* 0x000ee40000000a00 */
[----:B---3--:R4:W5:Y:S01]  /*05d0*/  LDG.E R14, desc[UR14][R14.64] ;  /* 0x0000000e0e0e7981 */ /* 0x008962000c1e1900 */
[----:B------:R-:W-:Y:S05]  /*05e0*/  BRA `(.L_x_7) ;  /* 0x0000000000047947 */ /* 0x000fea0003800000 */
.L_x_8:
[----:B------:R-:W3:Y:S02]  /*05f0*/  LDC R14, c[0x0][0x584] ;  /* 0x00016100ff0e7b82 */ /* 0x000ee40000000800 */
.L_x_7:
[----:B-12---:R-:W1:Y:S01]  /*0600*/  LDC R2, c[0x0][0x3c4] ;  /* 0x0000f100ff027b82 */ /* 0x006e620000000800 */
[----:B------:R-:W-:-:S07]  /*0610*/  ISETP.NE.AND P0, PT, R5, RZ, PT ;  /* 0x000000ff0500720c */ /* 0x000fce0003f05270 */
[----:B------:R-:W2:Y:S01]  /*0620*/  LDC.64 R8, c[0x0][0x3c8] ;  /* 0x0000f200ff087b82 */ /* 0x000ea20000000a00 */
[----:B-1----:R-:W-:-:S05]  /*0630*/  VIADD R2, R2, 0x3f ;  /* 0x0000003f02027836 */ /* 0x002fca0000000000 */
[----:B------:R-:W-:-:S04]  /*0640*/  SHF.R.S32.HI R3, RZ, 0x1f, R2 ;  /* 0x0000001fff037819 */ /* 0x000fc80000011402 */
[----:B------:R-:W-:-:S04]  /*0650*/  LEA.HI R3, R3, R2, RZ, 0x6 ;  /* 0x0000000203037211 */ /* 0x000fc800078f30ff */
[----:B------:R-:W-:-:S05]  /*0660*/  SHF.R.S32.HI R3, RZ, 0x6, R3 ;  /* 0x00000006ff037819 */ /* 0x000fca0000011403 */
[----:B--2---:R-:W-:-:S04]  /*0670*/  IMAD R2, R3, R8, RZ ;  /* 0x0000000803027224 */ /* 0x004fc800078e02ff */
[----:B------:R-:W-:Y:S01]  /*0680*/  IMAD R2, R2, R9, RZ ;  /* 0x0000000902027224 */ /* 0x000fe200078e02ff */
[----:B------:R-:W-:Y:S06]  /*0690*/  @!P0 BRA `(.L_x_9) ;  /* 0x000000b400d08947 */ /* 0x000fec0003800000 */
[----:B------:R-:W-:-:S13]  /*06a0*/  ISETP.NE.AND P0, PT, R5, 0x1, PT ;  /* 0x000000010500780c */ /* 0x000fda0003f05270 */
[----:B------:R-:W-:Y:S05]  /*06b0*/  @P0 EXIT ;  /* 0x000000000000094d */ /* 0x000fea0003800000 */
[----:B------:R-:W-:Y:S01]  /*06c0*/  ISETP.GE.AND P0, PT, R2, 0x1, PT ;  /* 0x000000010200780c */ /* 0x000fe20003f06270 */
[----:B------:R-:W-:Y:S01]  /*06d0*/  UMOV UR4, URZ ;  /* 0x0000003f00047c82 */ /* 0x000fe20008000000 */
[----:B------:R-:W-:Y:S02]  /*06e0*/  CS2R R54, SRZ ;  /* 0x0000000000367805 */ /* 0x000fe4000001ff00 */
[----:B------:R-:W-:Y:S02]  /*06f0*/  CS2R R120, SRZ ;  /* 0x0000000000787805 */ /* 0x000fe4000001ff00 */
[----:B------:R-:W-:Y:S02]  /*0700*/  CS2R R122, SRZ ;  /* 0x00000000007a7805 */ /* 0x000fe4000001ff00 */
[----:B------:R-:W-:Y:S02]  /*0710*/  CS2R R124, SRZ ;  /* 0x00000000007c7805 */ /* 0x000fe4000001ff00 */
[----:B------:R-:W-:-:S02]  /*0720*/  CS2R R126, SRZ ;  /* 0x00000000007e7805 */ /* 0x000fc4000001ff00 */
[----:B------:R-:W-:Y:S02]  /*0730*/  CS2R R128, SRZ ;  /* 0x0000000000807805 */ /* 0x000fe4000001ff00 */
        /* <DEDUP_REMOVED lines=57> */
[----:B------:R-:W-:Y:S01]  /*0ad0*/  CS2R R52, SRZ ;  /* 0x0000000000347805 */ /* 0x000fe2000001ff00 */
[----:B------:R-:W-:Y:S06]  /*0ae0*/  @!P0 BRA `(.L_x_10) ;  /* 0x0000000400648947 */ /* 0x000fec0003800000 */
[----:B------:R-:W-:-:S04]  /*0af0*/  LOP3.LUT R3, R0, 0x1, RZ, 0xfc, !PT ;  /* 0x0000000100037812 */ /* 0x000fc800078efcff */
[----:B------:R-:W-:-:S13]  /*0b00*/  ISETP.NE.AND P1, PT, R3, 0x3, PT ;  /* 0x000000030300780c */ /* 0x000fda0003f25270 */
[----:B------:R-:W-:Y:S05]  /*0b10*/  @!P1 BRA `(.L_x_11) ;  /* 0x0000000000049947 */ /* 0x000fea0003800000 */
[----:B------:R-:W-:Y:S01]  /*0b20*/  BPT.TRAP 0x1 ;  /* 0x000000040000795c */ /* 0x000fe20000300000 */
.L_x_11:
[----:B------:R-:W1:Y:S01]  /*0b30*/  S2UR UR5, SR_CgaCtaId ;  /* 0x00000000000579c3 */ /* 0x000e620000008800 */
[----:B------:R-:W-:Y:S01]  /*0b40*/  SHF.L.U32 R3, RZ, 0x1f, RZ ;  /* 0x0000001fff037819 */ /* 0x000fe200000006ff */
[----:B------:R-:W-:Y:S02]  /*0b50*/  UMOV UR4, 0x400 ;  /* 0x0000040000047882 */ /* 0x000fe40000000000 */
[----:B-1----:R-:W-:-:S12]  /*0b60*/  ULEA UR5, UR5, UR4, 0x18 ;  /* 0x0000000405057291 */ /* 0x002fd8000f8ec03f */
.L_x_12:
[----:B-1----:R-:W-:-:S04]  /*0b70*/  IMAD.U32 R4, RZ, RZ, UR5 ;  /* 0x00000005ff047e24 */ /* 0x002fc8000f8e00ff */
[----:B------:R1:W2:Y:S03]  /*0b80*/  SYNCS.PHASECHK.TRANS64.TRYWAIT P1, [R4+URZ+0x32000], R3 ;  /* 0x03200003040075a7 */ /* 0x0002a6000802017f */
[----:B--2---:R-:W-:Y:S05]  /*0b90*/  @!P1 NANOSLEEP.SYNCS 0x989680 ;  /* 0x009896800000995d */ /* 0x004fea0003900000 */
[----:B------:R-:W2:Y:S02]  /*0ba0*/  @!P1 SYNCS.PHASECHK.TRANS64 P1, [R4+URZ+0x32000], R3 ;  /* 0x03200003040095a7 */ /* 0x000ea4000802007f */
[----:B--2---:R-:W-:Y:S05]  /*0bb0*/  @!P1 BRA `(.L_x_12) ;  /* 0xfffffffc00ec9947 */ /* 0x004fea000383ffff */
[----:B------:R-:W-:Y:S01]  /*0bc0*/  USHF.R.U32.HI UR4, URZ, 0x4, UR5 ;  /* 0x000000043f047899 */ /* 0x000fe20008011605 */
[----:B------:R-:W-:Y:S01]  /*0bd0*/  WARPGROUP.ARRIVE ;  /* 0x00000000000079c5 */ /* 0x000fe20000000000 */
[----:B------:R-:W-:Y:S02]  /*0be0*/  UIADD3 UR5, UR5, 0x28000, URZ ;  /* 0x0002800005057890 */ /* 0x000fe4000fffe03f */
[----:B------:R-:W-:Y:S02]  /*0bf0*/  ULOP3.LUT UR4, UR4, 0x3fff, URZ, 0xc0, !UPT ;  /* 0x00003fff04047892 */ /* 0x000fe4000f8ec03f */
[----:B------:R-:W-:Y:S02]  /*0c00*/  USHF.R.U32.HI UR5, URZ, 0x4, UR5 ;  /* 0x000000043f057899 */ /* 0x000fe40008011605 */
[----:B------:R-:W-:Y:S02]  /*0c10*/  ULOP3.LUT UR4, UR4, 0x10000, URZ, 0xfc, !UPT ;  /* 0x0001000004047892 */ /* 0x000fe4000f8efc3f */
[----:B------:R-:W-:-:S02]  /*0c20*/  ULOP3.LUT UR6, UR5, 0x3fff, URZ, 0xc0, !UPT ;  /* 0x00003fff05067892 */ /* 0x000fc4000f8ec03f */
[----:B------:R-:W-:Y:S02]  /*0c30*/  UIADD3 UR5, UR4, 0x200, URZ ;  /* 0x0000020004057890 */ /* 0x000fe4000fffe03f */
[----:B------:R-:W-:Y:S01]  /*0c40*/  UIADD3 UR7, UR4, 0x400, URZ ;  /* 0x0000040004077890 */ /* 0x000fe2000fffe03f */
[----:B------:R-:W-:Y:S02]  /*0c50*/  UMOV UR11, 0x40000040 ;  /* 0x40000040000b7882 */ /* 0x000fe40000000000 */
[----:B------:R-:W-:Y:S01]  /*0c60*/  UMOV UR10, UR6 ;  /* 0x00000006000a7c82 */ /* 0x000fe20008000000 */
[----:B------:R-:W-:Y:S01]  /*0c70*/  UMOV UR8, UR4 ;  /* 0x0000000400087c82 */ /* 0x000fe20008000000 */
[----:B------:R-:W-:Y:S01]  /*0c80*/  UMOV UR9, 0x40000040 ;  /* 0x4000004000097882 */ /* 0x000fe20000000000 */
[----:B------:R-:W-:Y:S01]  /*0c90*/  UIADD3 UR12, UR4, 0x600, URZ ;  /* 0x00000600040c7890 */ /* 0x000fe2000fffe03f */
[----:B------:R-:W-:Y:S01]  /*0ca0*/  HGMMA.64x64x16.F32.BF16 R120, gdesc[UR8].tnspB, RZ, !UPT ;  /* 0x40e00000087879f0 */ /* 0x000fe2000c7018ff */
        /* <DEDUP_REMOVED lines=12> */
[----:B------:R-:W-:-:S02]  /*0d70*/  UIADD3 UR8, UR4, 0x2, URZ ;  /* 0x0000000204087890 */ /* 0x000fc4000fffe03f */
[----:B------:R-:W-:Y:S01]  /*0d80*/  UIADD3 UR10, UR6, 0x80, URZ ;  /* 0x00000080060a7890 */ /* 0x000fe2000fffe03f */
[----:B------:R-:W-:Y:S01]  /*0d90*/  UMOV UR9, 0x40000040 ;  /* 0x4000004000097882 */ /* 0x000fe20000000000 */
[----:B------:R-:W-:-:S07]  /*0da0*/  UMOV UR11, 0x40000040 ;  /* 0x40000040000b7882 */ /* 0x000fce0000000000 */
[----:B------:R-:W-:Y:S01]  /*0db0*/  HGMMA.64x64x16.F32.BF16 R120, gdesc[UR8].tnspB, R120 ;  /* 0x40e00000087879f0 */ /* 0x000fe20008701878 */
[----:B------:R-:W-:Y:S01]  /*0dc0*/  UMOV UR8, UR5 ;  /* 0x0000000500087c82 */ /* 0x000fe20008000000 */
[----:B------:R-:W-:Y:S01]  /*0dd0*/  UMOV UR9, 0x40000040 ;  /* 0x4000004000097882 */ /* 0x000fe20000000000 */
[----:B------:R-:W-:Y:S01]  /*0de0*/  UIADD3 UR5, UR4, 0x204, URZ ;  /* 0x0000020404057890 */ /* 0x000fe2000fffe03f */
        /* <DEDUP_REMOVED lines=19> */
[----:B------:R-:W-:Y:S02]  /*0f20*/  UMOV UR9, 0x40000040 ;  /* 0x4000004000097882 */ /* 0x000fe40000000000 */
[----:B------:R-:W-:Y:S01]  /*0f30*/  HGMMA.64x64x16.F32.BF16 R56, gdesc[UR8].tnspB, R56 ;  /* 0x40e00000083879f0 */ /* 0x000fe20008701838 */
[----:B------:R-:W-:Y:S01]  /*0f40*/  UMOV UR8, UR12 ;  /* 0x0000000c00087c82 */ /* 0x000fe20008000000 */
[----:B------:R-:W-:-:S02]  /*0f50*/  UMOV UR9, 0x40000040 ;  /* 0x4000004000097882 */ /* 0x000fc40000000000 */
[----:B------:R-:W-:Y:S01]  /*0f60*/  HGMMA.64x64x16.F32.BF16 R24, gdesc[UR8].tnspB, R24 ;  /* 0x40e00000081879f0 */ /* 0x000fe20008701818 */
[----:B------:R-:W-:Y:S02]  /*0f70*/  UIADD3 UR8, UR4, 0x6, URZ ;  /* 0x0000000604087890 */ /* 0x000fe4000fffe03f */
[----:B------:R-:W-:Y:S02]  /*0f80*/  UIADD3 UR10, UR6, 0x180, URZ ;  /* 0x00000180060a7890 */ /* 0x000fe4000fffe03f */
[----:B------:R-:W-:Y:S01]  /*0f90*/  UIADD3 UR6, UR4, 0x406, URZ ;  /* 0x0000040604067890 */ /* 0x000fe2000fffe03f */
[----:B------:R-:W-:Y:S01]  /*0fa0*/  UMOV UR9, 0x40000040 ;  /* 0x4000004000097882 */ /* 0x000fe20000000000 */
[----:B------:R-:W-:Y:S01]  /*0fb0*/  UMOV UR11, 0x40000040 ;  /* 0x40000040000b7882 */ /* 0x000fe20000000000 */
[----:B------:R-:W-:-:S04]  /*0fc0*/  UIADD3 UR4, UR4, 0x606, URZ ;  /* 0x0000060604047890 */ /* 0x000fc8000fffe03f */
[----:B------:R-:W-:Y:S01]  /*0fd0*/  HGMMA.64x64x16.F32.BF16 R120, gdesc[UR8].tnspB, R120 ;  /* 0x40e00000087879f0 */ /* 0x000fe20008701878 */
[----:B------:R-:W-:Y:S01]  /*0fe0*/  UMOV UR8, UR5 ;  /* 0x0000000500087c82 */ /* 0x000fe20008000000 */
[----:B------:R-:W-:Y:S02]  /*0ff0*/  UMOV UR9, 0x40000040 ;  /* 0x4000004000097882 */ /* 0x000fe40000000000 */
[----:B------:R-:W-:Y:S01]  /*1000*/  HGMMA.64x64x16.F32.BF16 R88, gdesc[UR8].tnspB, R88 ;  /* 0x40e00000085879f0 */ /* 0x000fe20008701858 */
[----:B------:R-:W-:Y:S01]  /*1010*/  UMOV UR8, UR6 ;  /* 0x0000000600087c82 */ /* 0x000fe20008000000 */
[----:B------:R-:W-:Y:S02]  /*1020*/  UMOV UR9, 0x40000040 ;  /* 0x4000004000097882 */ /* 0x000fe40000000000 */
[----:B------:R-:W-:Y:S01]  /*1030*/  HGMMA.64x64x16.F32.BF16 R56, gdesc[UR8].tnspB, R56 ;  /* 0x40e00000083879f0 */ /* 0x000fe20008701838 */
[----:B------:R-:W-:Y:S01]  /*1040*/  UMOV UR8, UR4 ;  /* 0x0000000400087c82 */ /* 0x000fe20008000000 */
[----:B------:R-:W-:Y:S01]  /*1050*/  UMOV UR9, 0x40000040 ;  /* 0x4000004000097882 */ /* 0x000fe20000000000 */
[----:B------:R-:W-:Y:S01]  /*1060*/  UMOV UR4, 0x1 ;  /* 0x0000000100047882 */ /* 0x000fe20000000000 */
[----:B------:R-:W-:Y:S04]  /*1070*/  HGMMA.64x64x16.F32.BF16 R24, gdesc[UR8].tnspB, R24, gsb0 ;  /* 0x40e00000081879f0 */ /* 0x000fe80008001818 */
.L_x_10:
[----:B-1----:R-:W-:-:S05]  /*1080*/  VIMNMX R3, R2, 0x1, PT ;  /* 0x0000000102037848 */ /* 0x002fca0003fe0100 */
[----:B------:R-:W-:-:S05]  /*1090*/  IMAD.IADD R4, R2, 0x1, -R3 ;  /* 0x0000000102047824 */ /* 0x000fca00078e0a03 */
[----:B------:R-:W-:-:S13]  /*10a0*/  ISETP.GE.AND P1, PT, R4, 0x1, PT ;  /* 0x000000010400780c */ /* 0x000fda0003f26270 */
[----:B------:R-:W-:Y:S05]  /*10b0*/  @!P1 BRA `(.L_x_13) ;  /* 0x0000000400d49947 */ /* 0x000fea0003800000 */
[----:B------:R-:W1:Y:S01]  /*10c0*/  S2UR UR5, SR_CgaCtaId ;  /* 0x00000000000579c3 */ /* 0x000e620000008800 */
[----:B------:R-:W-:Y:S01]  /*10d0*/  UMOV UR6, 0x400 ;  /* 0x0000040000067882 */ /* 0x000fe20000000000 */
[----:B------:R-:W-:Y:S01]  /*10e0*/  LOP3.LUT R7, R0, 0x1, RZ, 0xfc, !PT ;  /* 0x0000000100077812 */ /* 0x000fe200078efcff */
[----:B------:R-:W-:Y:S01]  /*10f0*/  IMAD.MOV.U32 R5, RZ, RZ, RZ ;  /* 0x000000ffff057224 */ /* 0x000fe200078e00ff */
[----:B------:R-:W-:Y:S01]  /*1100*/  UISETP.NE.U32.AND UP0, UPT, UR4, URZ, UPT ;  /* 0x0000003f0400728c */ /* 0x000fe2000bf05070 */
[----:B------:R-:W-:Y:S01]  /*1110*/  IMAD.MOV.U32 R2, RZ, RZ, R4 ;  /* 0x000000ffff027224 */ /* 0x000fe200078e0004 */
[----:B-1----:R-:W-:-:S04]  /*1120*/  ULEA UR6, UR5, UR6, 0x18 ;  /* 0x0000000605067291 */ /* 0x002fc8000f8ec03f */
[----:B------:R-:W-:Y:S02]  /*1130*/  USHF.R.U32.HI UR5, URZ, 0x4, UR6 ;  /* 0x000000043f057899 */ /* 0x000fe40008011606 */
[----:B------:R-:W-:Y:S02]  /*1140*/  UIADD3 UR7, UR6, 0x28000, URZ ;  /* 0x0002800006077890 */ /* 0x000fe4000fffe03f */
[----:B------:R-:W-:Y:S02]  /*1150*/  ULOP3.LUT UR5, UR5, 0x3fff, URZ, 0xc0, !UPT ;  /* 0x00003fff05057892 */ /* 0x000fe4000f8ec03f */
[----:B------:R-:W-:Y:S02]  /*1160*/  USHF.R.U32.HI UR8, URZ, 0x4, UR7 ;  /* 0x000000043f087899 */ /* 0x000fe40008011607 */
[----:B------:R-:W-:Y:S02]  /*1170*/  ULOP3.LUT UR7, UR5, 0x10000, URZ, 0xfc, !UPT ;  /* 0x0001000005077892 */ /* 0x000fe4000f8efc3f */
[----:B------:R-:W-:Y:S01]  /*1180*/  ULOP3.LUT UR8, UR8, 0x3fff, URZ, 0xc0, !UPT ;  /* 0x00003fff08087892 */ /* 0x000fe2000f8ec03f */
[----:B------:R-:W-:-:S11]  /*1190*/  UMOV UR5, URZ ;  /* 0x0000003f00057c82 */ /* 0x000fd60008000000 */
.L_x_18:
[----:B------:R-:W-:-:S13]  /*11a0*/  ISETP.NE.AND P2, PT, R7, 0x3, PT ;  /* 0x000000030700780c */ /* 0x000fda0003f45270 */
[----:B-1----:R-:W-:Y:S05]  /*11b0*/  @!P2 BRA `(.L_x_14) ;  /* 0x000000000004a947 */ /* 0x002fea0003800000 */
[----:B------:R-:W-:Y:S01]  /*11c0*/  BPT.TRAP 0x1 ;  /* 0x000000040000795c */ /* 0x000fe20000300000 */
.L_x_14:
[----:B------:R-:W-:Y:S01]  /*11d0*/  SHF.L.U32 R3, R5, 0x1f, RZ ;  /* 0x0000001f05037819 */ /* 0x000fe200000006ff */
[----:B------:R-:W-:-:S12]  /*11e0*/  ULEA UR9, UR4, UR6, 0x3 ;  /* 0x0000000604097291 */ /* 0x000fd8000f8e183f */
.L_x_15:
[----:B-1----:R-:W-:-:S04]  /*11f0*/  IMAD.U32 R6, RZ, RZ, UR9 ;  /* 0x00000009ff067e24 */ /* 0x002fc8000f8e00ff */
[----:B------:R1:W2:Y:S03]  /*1200*/  SYNCS.PHASECHK.TRANS64.TRYWAIT P1, [R6+URZ+0x32000], R3 ;  /* 0x03200003060075a7 */ /* 0x0002a6000802017f */
[----:B--2---:R-:W-:Y:S05]  /*1210*/  @!P1 NANOSLEEP.SYNCS 0x989680 ;  /* 0x009896800000995d */ /* 0x004fea0003900000 */
[----:B------:R-:W2:Y:S02]  /*1220*/  @!P1 SYNCS.PHASECHK.TRANS64 P1, [R6+URZ+0x32000], R3 ;  /* 0x03200003060095a7 */ /* 0x000ea4000802007f */
[----:B--2---:R-:W-:Y:S05]  /*1230*/  @!P1 BRA `(.L_x_15) ;  /* 0xfffffffc00ec9947 */ /* 0x004fea000383ffff */
[----:B------:R-:W-:Y:S01]  /*1240*/  ULEA UR10, UR4, UR7, 0xb ;  /* 0x00000007040a7291 */ /* 0x000fe2000f8e583f */
[----:B------:R-:W-:Y:S01]  /*1250*/  WARPGROUP.ARRIVE ;  /* 0x00000000000079c5 */ /* 0x000fe20000000000 */
[----:B------:R-:W-:Y:S02]  /*1260*/  ULEA UR12, UR4, UR8, 0x9 ;  /* 0x00000008040c7291 */ /* 0x000fe4000f8e483f */
[----:B------:R-:W-:Y:S02]  /*1270*/  UIADD3 UR9, UR10, 0x200, URZ ;  /* 0x000002000a097890 */ /* 0x000fe4000fffe03f */
[----:B------:R-:W-:Y:S02]  /*1280*/  UIADD3 UR11, UR10, 0x400, URZ ;  /* 0x000004000a0b7890 */ /* 0x000fe4000fffe03f */
[----:B------:R-:W-:Y:S01]  /*1290*/  UMOV UR16, UR10 ;  /* 0x0000000a00107c82 */ /* 0x000fe20008000000 */
[----:B------:R-:W-:Y:S01]  /*12a0*/  UMOV UR17, 0x40000040 ;  /* 0x4000004000117882 */ /* 0x000fe20000000000 */
[----:B------:R-:W-:Y:S01]  /*12b0*/  UMOV UR18, UR12 ;  /* 0x0000000c00127c82 */ /* 0x000fe20008000000 */
[----:B------:R-:W-:Y:S01]  /*12c0*/  UMOV UR19, 0x40000040 ;  /* 0x4000004000137882 */ /* 0x000fe20000000000 */
[----:B------:R-:W-:Y:S01]  /*12d0*/  UIADD3 UR13, UR10, 0x600, URZ ;  /* 0x000006000a0d7890 */ /* 0x000fe2000fffe03f */
[----:B------:R-:W-:Y:S01]  /*12e0*/  HGMMA.64x64x16.F32.BF16 R120, gdesc[UR16].tnspB, R120, UP0 ;  /* 0x40e00000107879f0 */ /* 0x000fe2000bf01878 */
        /* <DEDUP_REMOVED lines=43> */
[----:B------:R-:W-:-:S02]  /*15a0*/  UMOV UR17, 0x40000040 ;  /* 0x4000004000117882 */ /* 0x000fc40000000000 */
[----:B------:R-:W-:Y:S01]  /*15b0*/  HGMMA.64x64x16.F32.BF16 R24, gdesc[UR16].tnspB, R24 ;  /* 0x40e00000101879f0 */ /* 0x000fe20008701818 */
[----:B------:R-:W-:Y:S02]  /*15c0*/  UIADD3 UR16, UR10, 0x6, URZ ;  /* 0x000000060a107890 */ /* 0x000fe4000fffe03f */
[----:B------:R-:W-:Y:S01]  /*15d0*/  UIADD3 UR18, UR12, 0x180, URZ ;  /* 0x000001800c127890 */ /* 0x000fe2000fffe03f */
[----:B------:R-:W-:Y:S01]  /*15e0*/  UMOV UR17, 0x40000040 ;  /* 0x4000004000117882 */ /* 0x000fe20000000000 */
[----:B------:R-:W-:Y:S01]  /*15f0*/  UMOV UR19, 0x40000040 ;  /* 0x4000004000137882 */ /* 0x000fe20000000000 */
[----:B------:R-:W-:-:S06]  /*1600*/  UIADD3 UR10, UR10, 0x606, URZ ;  /* 0x000006060a0a7890 */ /* 0x000fcc000fffe03f */
        /* <DEDUP_REMOVED lines=8> */
[----:B------:R-:W-:-:S02]  /*1690*/  UMOV UR17, 0x40000040 ;  /* 0x4000004000117882 */ /* 0x000fc40000000000 */
[----:B------:R-:W-:Y:S03]  /*16a0*/  HGMMA.64x64x16.F32.BF16 R24, gdesc[UR16].tnspB, R24, gsb0 ;  /* 0x40e00000101879f0 */ /* 0x000fe60008001818 */
[----:B------:R-:W-:Y:S02]  /*16b0*/  WARPGROUP.DEPBAR.LE gsb0, 0x1 ;  /* 0x00008000000079c5 */ /* 0x000fe40000010100 */
[----:B------:R-:W-:Y:S05]  /*16c0*/  @!P2 BRA `(.L_x_16) ;  /* 0x000000000004a947 */ /* 0x000fea0003800000 */
[----:B------:R-:W-:Y:S01]  /*16d0*/  BPT.TRAP 0x1 ;  /* 0x000000040000795c */ /* 0x000fe20000300000 */
.L_x_16:
[----:B------:R-:W-:Y:S01]  /*16e0*/  ULEA UR9, UR5, UR6, 0x3 ;  /* 0x0000000605097291 */ /* 0x000fe2000f8e183f */
[----:B------:R-:W-:-:S03]  /*16f0*/  ISETP.GT.U32.AND P1, PT, R0, 0x1, PT ;  /* 0x000000010000780c */ /* 0x000fc60003f24070 */
[----:B------:R-:W-:-:S04]  /*1700*/  UIADD3 UR9, UR9, 0x32028, URZ ;  /* 0x0003202809097890 */ /* 0x000fc8000fffe03f */
[----:B------:R-:W-:-:S09]  /*1710*/  UPRMT UR9, URZ, 0x654, UR9 ;  /* 0x000006543f097896 */ /* 0x000fd20008000009 */
[----:B------:R-:W-:Y:S01]  /*1720*/  SYNCS.ARRIVE.TRANS64.RED.A1T0 RZ, [UR9], RZ ;  /* 0x000000ffffff79a7 */ /* 0x000fe20008100409 */
[----:B------:R-:W-:Y:S05]  /*1730*/  @P1 BRA `(.L_x_17) ;  /* 0x0000000000041947 */ /* 0x000fea0003800000 */
[----:B------:R-:W-:Y:S01]  /*1740*/  BPT.TRAP 0x1 ;  /* 0x000000040000795c */ /* 0x000fe20000300000 */
.L_x_17:
[----:B------:R-:W-:Y:S01]  /*1750*/  UIADD3 UR4, UR4, 0x1, URZ ;  /* 0x0000000104047890 */ /* 0x000fe2000fffe03f */
[C---:B------:R-:W-:Y:S01]  /*1760*/  ISETP.GT.AND P1, PT, R2.reuse, 0x1, PT ;  /* 0x000000010200780c */ /* 0x040fe20003f24270 */
[----:B------:R-:W-:Y:S01]  /*1770*/  UIADD3 UR5, UR5, 0x1, URZ ;  /* 0x0000000105057890 */ /* 0x000fe2000fffe03f */
[----:B------:R-:W-:Y:S01]  /*1780*/  VIADD R2, R2, 0xffffffff ;  /* 0xffffffff02027836 */ /* 0x000fe20000000000 */
[----:B------:R-:W-:Y:S02]  /*1790*/  UISETP.NE.AND UP0, UPT, UR4, 0x5, UPT ;  /* 0x000000050400788c */ /* 0x000fe4000bf05270 */
[----:B------:R-:W-:Y:S02]  /*17a0*/  UISETP.NE.AND UP1, UPT, UR5, 0x5, UPT ;  /* 0x000000050500788c */ /* 0x000fe4000bf25270 */
[----:B------:R-:W-:Y:S02]  /*17b0*/  USEL UR9, URZ, 0x1, UP0 ;  /* 0x000000013f097887 */ /* 0x000fe40008000000 */
[----:B------:R-:W-:-:S02]  /*17c0*/  USEL UR4, UR4, URZ, UP0 ;  /* 0x0000003f04047287 */ /* 0x000fc40008000000 */
[----:B------:R-:W-:Y:S02]  /*17d0*/  USEL UR5, UR5, URZ, UP1 ;  /* 0x0000003f05057287 */ /* 0x000fe40008800000 */
[----:B------:R-:W-:Y:S01]  /*17e0*/  UPLOP3.LUT UP0, UPT, UPT, UPT, UPT, 0x80, 0x0 ;  /* 0x000000000000789c */ /* 0x000fe20003f0f070 */
[----:B------:R-:W-:Y:S01]  /*17f0*/  LOP3.LUT R5, R5, UR9, RZ, 0x3c, !PT ;  /* 0x0000000905057c12 */ /* 0x000fe2000f8e3cff */
[----:B------:R-:W-:Y:S09]  /*1800*/  @P1 BRA `(.L_x_18) ;  /* 0xfffffff800641947 */ /* 0x000ff2000383ffff */
.L_x_13:
[----:B------:R-:W-:Y:S02]  /*1810*/  WARPGROUP.DEPBAR.LE gsb0, 0x0 ;  /* 0x00008000000079c5 */ /* 0x000fe40000010000 */
[----:B------:R-:W-:Y:S05]  /*1820*/  @!P0 BRA `(.L_x_19) ;  /* 0x0000000000448947 */ /* 0x000fea0003800000 */
[----:B------:R-:W-:-:S04]  /*1830*/  LOP3.LUT R2, R0, 0x1, RZ, 0xfc, !PT ;  /* 0x0000000100027812 */ /* 0x000fc800078efcff */
[----:B------:R-:W-:-:S13]  /*1840*/  ISETP.NE.AND P0, PT, R2, 0x3, PT ;  /* 0x000000030200780c */ /* 0x000fda0003f05270 */
[----:B------:R-:W-:Y:S05]  /*1850*/  @!P0 BRA `(.L_x_20) ;  /* 0x0000000000048947 */ /* 0x000fea0003800000 */
[----:B------:R-:W-:Y:S01]  /*1860*/  BPT.TRAP 0x1 ;  /* 0x000000040000795c */ /* 0x000fe20000300000 */
.L_x_20:
[----:B------:R-:W2:Y:S01]  /*1870*/  S2R R5, SR_CgaCtaId ;  /* 0x0000000000057919 */ /* 0x000ea20000008800 */
[----:B-1----:R-:W-:Y:S01]  /*1880*/  IMAD.WIDE.U32 R2, R4, -0x33333333, RZ ;  /* 0xcccccccd04027825 */ /* 0x002fe200078e00ff */
[----:B------:R-:W-:Y:S02]  /*1890*/  MOV R2, 0x400 ;  /* 0x0000040000027802 */ /* 0x000fe40000000f00 */
[----:B------:R-:W-:Y:S02]  /*18a0*/  ISETP.GT.U32.AND P0, PT, R0, 0x1, PT ;  /* 0x000000010000780c */ /* 0x000fe40003f04070 */
[----:B------:R-:W-:-:S05]  /*18b0*/  SHF.R.U32.HI R3, RZ, 0x2, R3 ;  /* 0x00000002ff037819 */ /* 0x000fca0000011603 */
[----:B------:R-:W-:Y:S01]  /*18c0*/  IMAD R4, R3, -0x5, R4 ;  /* 0xfffffffb03047824 */ /* 0x000fe200078e0204 */
[----:B--2---:R-:W-:-:S05]  /*18d0*/  LEA R5, R5, R2, 0x18 ;  /* 0x0000000205057211 */ /* 0x004fca00078ec0ff */
[----:B------:R-:W-:-:S04]  /*18e0*/  IMAD R4, R4, 0x8, R5 ;  /* 0x0000000804047824 */ /* 0x000fc800078e0205 */
[----:B------:R-:W-:-:S05]  /*18f0*/  VIADD R4, R4, 0x32028 ;  /* 0x0003202804047836 */ /* 0x000fca0000000000 */
[----:B------:R-:W-:-:S04]  /*1900*/  PRMT R4, RZ, 0x654, R4 ;  /* 0x00000654ff047816 */ /* 0x000fc80000000004 */
[----:B------:R2:W-:Y:S01]  /*1910*/  SYNCS.ARRIVE.TRANS64.RED.A1T0 RZ, [R4+URZ], RZ ;  /* 0x000000ff04ff79a7 */ /* 0x0005e2000810043f */
[----:B------:R-:W-:Y:S05]  /*1920*/  @P0 BRA `(.L_x_19) ;  /* 0x0000000000040947 */ /* 0x000fea0003800000 */
[----:B------:R-:W-:Y:S01]  /*1930*/  BPT.TRAP 0x1 ;  /* 0x000000040000795c */ /* 0x000fe20000300000 */
.L_x_19:
[----:B-1----:R-:W1:Y:S01]  /*1940*/  S2R R3, SR_TID.X ;  /* 0x0000000000037919 */ /* 0x002e620000002100 */
[----:B------:R-:W-:Y:S01]  /*1950*/  ULDC.64 UR4, c[0x0][0x280] ;  /* 0x0000a00000047ab9 */ /* 0x000fe20000000a00 */
[----:B--2---:R-:W2:Y:S01]  /*1960*/  S2R R4, SR_CTAID.Y ;  /* 0x0000000000047919 */ /* 0x004ea20000002600 */
[----:B------:R-:W0:Y:S01]  /*1970*/  S2R R9, SR_CTAID.X ;  /* 0x0000000000097919 */ /* 0x000e220000002500 */
[----:B-1----:R-:W-:-:S04]  /*1980*/  SHF.R.S32.HI R0, RZ, 0x1f, R3 ;  /* 0x0000001fff007819 */ /* 0x002fc80000011403 */
[----:B------:R-:W-:Y:S01]  /*1990*/  LEA.HI R0, R0, R3, RZ, 0x7 ;  /* 0x0000000300007211 */ /* 0x000fe200078f38ff */
[----:B--2---:R-:W-:-:S03]  /*19a0*/  IMAD.SHL.U32 R4, R4, 0x40, RZ ;  /* 0x0000004004047824 */ /* 0x004fc600078e00ff */
[----:B------:R-:W-:Y:S01]  /*19b0*/  LOP3.LUT R0, R0, 0xffffff80, RZ, 0xc0, !PT ;  /* 0xffffff8000007812 */ /* 0x000fe200078ec0ff */
[----:B0-----:R-:W-:Y:S01]  /*19c0*/  IMAD.SHL.U32 R10, R9, 0x100, RZ ;  /* 0x00000100090a7824 */ /* 0x001fe200078e00ff */
[----:B------:R-:W-:-:S03]  /*19d0*/  ISETP.GE.AND P0, PT, R4, UR5, PT ;  /* 0x0000000504007c0c */ /* 0x000fc6000bf06270 */
[----:B------:R-:W-:Y:S01]  /*19e0*/  IMAD.IADD R0, R3, 0x1, -R0 ;  /* 0x0000000103007824 */ /* 0x000fe200078e0a00 */
[----:B------:R-:W-:-:S04]  /*19f0*/  ISETP.GE.OR P0, PT, R10, UR4, P0 ;  /* 0x000000040a007c0c */ /* 0x000fc80008706670 */
[----:B------:R-:W-:-:S04]  /*1a00*/  SHF.R.S32.HI R3, RZ, 0x1f, R0 ;  /* 0x0000001fff037819 */ /* 0x000fc80000011400 */
[----:B------:R-:W-:-:S04]  /*1a10*/  LEA.HI R2, R3, R0, RZ, 0x2 ;  /* 0x0000000003027211 */ /* 0x000fc800078f10ff */
[--C-:B------:R-:W-:Y:S02]  /*1a20*/  SHF.R.S32.HI R6, RZ, 0x2, R2.reuse ;  /* 0x00000002ff067819 */ /* 0x100fe40000011402 */
[----:B------:R-:W-:-:S04]  /*1a30*/  SHF.R.S32.HI R5, RZ, 0x1f, R2 ;  /* 0x0000001fff057819 */ /* 0x000fc80000011402 */
[----:B------:R-:W-:-:S04]  /*1a40*/  LEA.HI R5, R5, R6, RZ, 0x3 ;  /* 0x0000000605057211 */ /* 0x000fc800078f18ff */
[----:B------:R-:W-:Y:S01]  /*1a50*/  LOP3.LUT R7, R5, 0xfffffff8, RZ, 0xc0, !PT ;  /* 0xfffffff805077812 */ /* 0x000fe200078ec0ff */
[----:B------:R-:W-:Y:S06]  /*1a60*/  @P0 EXIT ;  /* 0x000000000000094d */ /* 0x000fec0003800000 */
[----:B------:R-:W0:Y:S01]  /*1a70*/  LDC.64 R12, c[0x0][0x5d0] ;  /* 0x00017400ff0c7b82 */ /* 0x000e220000000a00 */
[----:B------:R-:W-:Y:S01]  /*1a80*/  LOP3.LUT R5, R2, 0x7ffffffc, RZ, 0xc0, !PT ;  /* 0x7ffffffc02057812 */ /* 0x000fe200078ec0ff */
[----:B------:R-:W-:Y:S01]  /*1a90*/  IMAD.IADD R2, R6, 0x1, -R7 ;  /* 0x0000000106027824 */ /* 0x000fe200078e0a07 */
[----:B------:R-:W-:Y:S02]  /*1aa0*/  LEA.HI R6, R3, R0, RZ, 0x5 ;  /* 0x0000000003067211 */ /* 0x000fe400078f28ff */
[----:B---3-5:R-:W-:Y:S01]  /*1ab0*/  FSETP.NEU.AND P1, PT, R14, RZ, PT ;  /* 0x000000ff0e00720b */ /* 0x028fe20003f2d000 */
[----:B------:R-:W-:Y:S01]  /*1ac0*/  IMAD.IADD R5, R0, 0x1, -R5 ;  /* 0x0000000100057824 */ /* 0x000fe200078e0a05 */
[----:B------:R-:W-:Y:S02]  /*1ad0*/  SHF.R.S32.HI R3, RZ, 0x1f, R2 ;  /* 0x0000001fff037819 */ /* 0x000fe40000011402 */
[----:B----4-:R-:W-:Y:S01]  /*1ae0*/  SHF.R.S32.HI R15, RZ, 0x5, R6 ;  /* 0x00000005ff0f7819 */ /* 0x010fe20000011406 */
[----:B------:R-:W-:-:S02]  /*1af0*/  IMAD.SHL.U32 R5, R5, 0x2, RZ ;  /* 0x0000000205057824 */ /* 0x000fc400078e00ff */
[----:B------:R-:W-:-:S03]  /*1b00*/  IMAD.WIDE R8, R9, 0x100, R2 ;  /* 0x0000010009087825 */ /* 0x000fc600078e0202 */
[----:B------:R-:W-:Y:S01]  /*1b10*/  SHF.R.S32.HI R7, RZ, 0x1f, R5 ;  /* 0x0000001fff077819 */ /* 0x000fe20000011405 */
[C---:B------:R-:W-:Y:S01]  /*1b20*/  IMAD R3, R15.reuse, -0x10, -R10 ;  /* 0xfffffff00f037824 */ /* 0x040fe200078e0a0a */
[C---:B------:R-:W-:Y:S01]  /*1b30*/  IADD3 R6, P0, R4.reuse, R5, RZ ;  /* 0x0000000504067210 */ /* 0x040fe20007f1e0ff */
[----:B------:R-:W-:Y:S01]  /*1b40*/  IMAD.WIDE R8, R15, 0x10, R8 ;  /* 0x000000100f087825 */ /* 0x000fe200078e0208 */
[----:B------:R-:W-:Y:S02]  /*1b50*/  IADD3 R10, -R5, UR5, -R4 ;  /* 0x00000005050a7c10 */ /* 0x000fe4000fffe904 */
[----:B------:R-:W-:Y:S02]  /*1b60*/  LEA.HI.X.SX32 R7, R4, R7, 0x1, P0 ;  /* 0x0000000704077211 */ /* 0x000fe400000f0eff */
[----:B------:R-:W-:Y:S01]  /*1b70*/  IADD3 R0, R3, UR4, -R2 ;  /* 0x0000000403007c10 */ /* 0x000fe2000fffe802 */
[-C--:B0-----:R-:W-:Y:S01]  /*1b80*/  IMAD R2, R9, R12.reuse, RZ ;  /* 0x0000000c09027224 */ /* 0x081fe200078e02ff */
[----:B------:R-:W-:Y:S01]  /*1b90*/  ISETP.GT.AND P3, PT, R10, RZ, PT ;  /* 0x000000ff0a00720c */ /* 0x000fe20003f64270 */
[----:B------:R-:W-:Y:S01]  /*1ba0*/  IMAD.WIDE.U32 R18, R8, R12, R6 ;  /* 0x0000000c08127225 */ /* 0x000fe200078e0006 */
[----:B------:R-:W-:-:S02]  /*1bb0*/  SHF.L.U64.HI R15, R12, 0x3, R13 ;  /* 0x000000030c0f7819 */ /* 0x000fc4000001020d */
[----:B------:R-:W-:Y:S01]  /*1bc0*/  P2R R3, PR, RZ, 0x8 ;  /* 0x00000008ff037803 */ /* 0x000fe20000000000 */
[----:B------:R-:W-:Y:S01]  /*1bd0*/  IMAD R21, R8, R13, R2 ;  /* 0x0000000d08157224 */ /* 0x000fe200078e0202 */
[----:B------:R-:W-:Y:S01]  /*1be0*/  ISETP.GT.AND P0, PT, R0, RZ, P3 ;  /* 0x000000ff0000720c */ /* 0x000fe20001f04270 */
[----:B------:R-:W-:Y:S02]  /*1bf0*/  IMAD.SHL.U32 R16, R12, 0x8, RZ ;  /* 0x000000080c107824 */ /* 0x000fe400078e00ff */
[----:B------:R-:W-:Y:S01]  /*1c00*/  IMAD.IADD R21, R19, 0x1, R21 ;  /* 0x0000000113157824 */ /* 0x000fe200078e0215 */
[----:B------:R-:W-:Y:S09]  /*1c10*/  @!P1 BRA `(.L_x_21) ;  /* 0x0000006c00cc9947 */ /* 0x000ff20003800000 */
[----:B------:R-:W-:Y:S01]  /*1c20*/  ULDC.64 UR4, c[0x0][0x5b0] ;  /* 0x00016c0000047ab9 */ /* 0x000fe20000000a00 */
[----:B------:R-:W-:Y:S01]  /*1c30*/  ULDC.64 UR8, c[0x0][0x5a8] ;  /* 0x00016a0000087ab9 */ /* 0x000fe20000000a00 */
[----:B------:R-:W-:Y:S01]  /*1c40*/  IMAD R17, R9, UR4, RZ ;  /* 0x0000000409117c24 */ /* 0x000fe2000f8e02ff */
[----:B------:R-:W-:Y:S01]  /*1c50*/  ULDC.64 UR6, c[0x0][0x5c8] ;  /* 0x0001720000067ab9 */ /* 0x000fe20000000a00 */
[----:B------:R-:W-:-:S04]  /*1c60*/  IMAD.WIDE.U32 R2, R8, UR4, R6 ;  /* 0x0000000408027c25 */ /* 0x000fc8000f8e0006 */
[----:B------:R-:W-:Y:S01]  /*1c70*/  IMAD R17, R8, UR5, R17 ;  /* 0x0000000508117c24 */ /* 0x000fe2000f8e0211 */
[----:B------:R-:W-:-:S03]  /*1c80*/  LEA R4, P1, R2, UR8, 0x1 ;  /* 0x0000000802047c11 */ /* 0x000fc6000f8208ff */
[----:B------:R-:W-:-:S05]  /*1c90*/  IMAD.IADD R3, R3, 0x1, R17 ;  /* 0x0000000103037824 */ /* 0x000fca00078e0211 */
[----:B------:R-:W-:-:S05]  /*1ca0*/  LEA.HI.X R5, R2, UR9, R3, 0x1, P1 ;  /* 0x0000000902057c11 */ /* 0x000fca00088f0c03 */
[----:B------:R-:W2:Y:S01]  /*1cb0*/  @P0 LDG.E.LTC128B.U16 R19, desc[UR14][R4.64] ;  /* 0x0000000e04130981 */ /* 0x000ea2000c1e1520 */
[----:B------:R-:W-:Y:S01]  /*1cc0*/  ISETP.GT.AND P6, PT, R10, 0x1, PT ;  /* 0x000000010a00780c */ /* 0x000fe20003fc4270 */
[----:B------:R-:W-:Y:S01]  /*1cd0*/  BSSY B0, `(.L_x_22) ;  /* 0x000000e000007945 */ /* 0x000fe20003800000 */
[----:B------:R-:W-:Y:S02]  /*1ce0*/  LEA R2, P2, R18, UR6, 0x1 ;  /* 0x0000000612027c11 */ /* 0x000fe4000f8408ff */
[----:B------:R-:W-:Y:S01]  /*1cf0*/  ISETP.GT.AND P1, PT, R0, RZ, P6 ;  /* 0x000000ff0000720c */ /* 0x000fe20003724270 */
[----:B--2---:R-:W-:-:S04]  /*1d00*/  IMAD.U32 R3, R19, 0x10000, RZ ;  /* 0x0001000013037824 */ /* 0x004fc800078e00ff */
[----:B------:R-:W-:-:S04]  /*1d10*/  FMUL R3, R3, R14 ;  /* 0x0000000e03037220 */ /* 0x000fc80000400000 */
[----:B------:R-:W-:-:S05]  /*1d20*/  FFMA R3, R120, R11, R3 ;  /* 0x0000000b78037223 */ /* 0x000fca0000000003 */
[----:B------:R-:W-:Y:S02]  /*1d30*/  F2FP.BF16.F32.PACK_AB R20, RZ, R3 ;  /* 0x00000003ff14723e */ /* 0x000fe400000010ff */
[----:B------:R-:W-:Y:S02]  /*1d40*/  P2R R3, PR, RZ, 0x40 ;  /* 0x00000040ff037803 */ /* 0x000fe40000000000 */
[----:B------:R-:W-:Y:S02]  /*1d50*/  LEA.HI.X R3, R18, UR7, R21, 0x1, P2 ;  /* 0x0000000712037c11 */ /* 0x000fe400090f0c15 */
[----:B------:R-:W-:Y:S02]  /*1d60*/  PRMT R18, R20, 0x7610, R18 ;  /* 0x0000761014127816 */ /* 0x000fe40000000012 */
[----:B------:R-:W-:-:S03]  /*1d70*/  PRMT R20, R19, 0x7610, R20 ;  /* 0x0000761013147816 */ /* 0x000fc60000000014 */
[----:B------:R0:W-:Y:S01]  /*1d80*/  @P0 STG.E.U16 desc[UR14][R2.64], R18 ;  /* 0x0000001202000986 */ /* 0x0001e2000c10150e */
[----:B------:R-:W-:Y:S05]  /*1d90*/  @!P1 BRA `(.L_x_23) ;  /* 0x0000000000049947 */ /* 0x000fea0003800000 */
[----:B------:R1:W5:Y:S02]  /*1da0*/  LDG.E.LTC128B.U16 R20, desc[UR14][R4.64+0x2] ;  /* 0x0000020e04147981 */ /* 0x000364000c1e1520 */
.L_x_23:
[----:B------:R-:W-:Y:S05]  /*1db0*/  BSYNC B0 ;  /* 0x0000000000007941 */ /* 0x000fea0003800000 */
.L_x_22:
[----:B------:R-:W-:Y:S01]  /*1dc0*/  USHF.L.U32 UR6, UR4, 0x3, URZ ;  /* 0x0000000304067899 */ /* 0x000fe2000800063f */
[----:B-----5:R-:W-:Y:S01]  /*1dd0*/  IMAD.U32 R9, R20, 0x10000, RZ ;  /* 0x0001000014097824 */ /* 0x020fe200078e00ff */
[----:B------:R-:W-:Y:S01]  /*1de0*/  USHF.L.U64.HI UR7, UR4, 0x3, UR5 ;  /* 0x0000000304077899 */ /* 0x000fe20008010205 */
[----:B------:R-:W-:Y:S02]  /*1df0*/  ISETP.GT.AND P0, PT, R0, 0x8, P3 ;  /* 0x000000080000780c */ /* 0x000fe40001f04270 */
[----:B------:R-:W-:Y:S01]  /*1e00*/  FMUL R22, R9, R14 ;  /* 0x0000000e09167220 */ /* 0x000fe20000400000 */
[----:B0-----:R-:W-:Y:S02]  /*1e10*/  IMAD.U32 R18, RZ, RZ, UR6 ;  /* 0x00000006ff127e24 */ /* 0x001fe4000f8e00ff */
[----:B------:R-:W-:Y:S02]  /*1e20*/  IMAD.U32 R19, RZ, RZ, UR7 ;  /* 0x00000007ff137e24 */ /* 0x000fe4000f8e00ff */
[----:B------:R-:W-:Y:S01]  /*1e30*/  FFMA R22, R121, R11, R22 ;  /* 0x0000000b79167223 */ /* 0x000fe20000000016 */
[----:B------:R-:W-:-:S04]  /*1e40*/  IMAD.WIDE.U32 R8, R8, UR4, R18 ;  /* 0x0000000408087c25 */ /* 0x000fc8000f8e0012 */
[----:B------:R-:W-:Y:S02]  /*1e50*/  F2FP.BF16.F32.PACK_AB R22, RZ, R22 ;  /* 0x00000016ff16723e */ /* 0x000fe400000010ff */
[----:B------:R-:W-:-:S03]  /*1e60*/  IADD3 R6, P2, R6, R8, RZ ;  /* 0x0000000806067210 */ /* 0x000fc60007f5e0ff */
[----:B------:R0:W-:Y:S01]  /*1e70*/  @P1 STG.E.U16 desc[UR14][R2.64+0x2], R22 ;  /* 0x0000021602001986 */ /* 0x0001e2000c10150e */
[----:B------:R-:W-:Y:S02]  /*1e80*/  IADD3.X R7, R7, R17, R9, P2, !PT ;  /* 0x0000001107077210 */ /* 0x000fe400017fe409 */
[----:B------:R-:W-:-:S04]  /*1e90*/  LEA R8, P2, R6, UR8, 0x1 ;  /* 0x0000000806087c11 */ /* 0x000fc8000f8408ff */
[----:B------:R-:W-:-:S05]  /*1ea0*/  LEA.HI.X R9, R6, UR9, R7, 0x1, P2 ;  /* 0x0000000906097c11 */ /* 0x000fca00090f0c07 */
[----:B------:R-:W2:Y:S01]  /*1eb0*/  @P0 LDG.E.LTC128B.U16 R20, desc[UR14][R8.64] ;  /* 0x0000000e08140981 */ /* 0x000ea2000c1e1520 */
[C---:B------:R-:W-:Y:S01]  /*1ec0*/  SHF.L.U64.HI R15, R16.reuse, 0x1, R15 ;  /* 0x00000001100f7819 */ /* 0x040fe2000001020f */
[----:B------:R-:W-:Y:S01]  /*1ed0*/  BSSY B0, `(.L_x_24) ;  /* 0x000000b000007945 */ /* 0x000fe20003800000 */
[----:B------:R-:W-:Y:S02]  /*1ee0*/  LEA R6, P2, R16, R2, 0x1 ;  /* 0x0000000210067211 */ /* 0x000fe400078408ff */
[----:B------:R-:W-:Y:S01]  /*1ef0*/  ISETP.GT.AND P1, PT, R0, 0x8, P6 ;  /* 0x000000080000780c */ /* 0x000fe20003724270 */
[----:B--2---:R-:W-:-:S04]  /*1f00*/  IMAD.U32 R7, R20, 0x10000, RZ ;  /* 0x0001000014077824 */ /* 0x004fc800078e00ff */
[----:B------:R-:W-:-:S04]  /*1f10*/  FMUL R7, R7, R14 ;  /* 0x0000000e07077220 */ /* 0x000fc80000400000 */
[----:B------:R-:W-:-:S05]  /*1f20*/  FFMA R7, R122, R11, R7 ;  /* 0x0000000b7a077223 */ /* 0x000fca0000000007 */
[----:B------:R-:W-:Y:S01]  /*1f30*/  F2FP.BF16.F32.PACK_AB R16, RZ, R7 ;  /* 0x00000007ff10723e */ /* 0x000fe200000010ff */
[----:B------:R-:W-:-:S05]  /*1f40*/  IMAD.X R7, R15, 0x1, R3, P2 ;  /* 0x000000010f077824 */ /* 0x000fca00010e0603 */
[----:B------:R0:W-:Y:S01]  /*1f50*/  @P0 STG.E.U16 desc[UR14][R6.64], R16 ;  /* 0x0000001006000986 */ /* 0x0001e2000c10150e */
[----:B------:R-:W-:Y:S05]  /*1f60*/  @!P1 BRA `(.L_x_25) ;  /* 0x0000000000049947 */ /* 0x000fea0003800000 */
[----:B------:R2:W5:Y:S02]  /*1f70*/  LDG.E.LTC128B.U16 R20, desc[UR14][R8.64+0x2] ;  /* 0x0000020e08147981 */ /* 0x000564000c1e1520 */
.L_x_25:
[----:B------:R-:W-:Y:S05]  /*1f80*/  BSYNC B0 ;  /* 0x0000000000007941 */ /* 0x000fea0003800000 */
.L_x_24:
[----:B-----5:R-:W-:Y:S01]  /*1f90*/  IMAD.U32 R15, R20, 0x10000, RZ ;  /* 0x00010000140f7824 */ /* 0x020fe200078e00ff */
[----:B------:R-:W-:Y:S01]  /*1fa0*/  ISETP.GT.AND P3, PT, R10, 0x8, PT ;  /* 0x000000080a00780c */ /* 0x000fe20003f64270 */
[----:B------:R-:W-:Y:S02]  /*1fb0*/  BSSY B0, `(.L_x_26) ;  /* 0x0000009000007945 */ /* 0x000fe40003800000 */
[----:B0-----:R-:W-:Y:S01]  /*1fc0*/  FMUL R16, R15, R14 ;  /* 0x0000000e0f107220 */ /* 0x001fe20000400000 */
[----:B------:R-:W-:Y:S02]  /*1fd0*/  ISETP.GT.AND P0, PT, R0, RZ, P3 ;  /* 0x000000ff0000720c */ /* 0x000fe40001f04270 */
[----:B------:R-:W-:Y:S01]  /*1fe0*/  P2R R15, PR, RZ, 0x8 ;  /* 0x00000008ff0f7803 */ /* 0x000fe20000000000 */
[----:B------:R-:W-:-:S05]  /*1ff0*/  FFMA R16, R123, R11, R16 ;  /* 0x0000000b7b107223 */ /* 0x000fca0000000010 */
[----:B------:R-:W-:-:S05]  /*2000*/  F2FP.BF16.F32.PACK_AB R16, RZ, R16 ;  /* 0x00000010ff10723e */ /* 0x000fca00000010ff */
[----:B------:R0:W-:Y:S01]  /*2010*/  @P1 STG.E.U16 desc[UR14][R6.64+0x2], R16 ;  /* 0x0000021006001986 */ /* 0x0001e2000c10150e */
[----:B------:R-:W-:Y:S05]  /*2020*/  @!P0 BRA `(.L_x_27) ;  /* 0x0000000000048947 */ /* 0x000fea0003800000 */
[----:B------:R3:W5:Y:S02]  /*2030*/  LDG.E.LTC128B.U16 R20, desc[UR14][R4.64+0x10] ;  /* 0x0000100e04147981 */ /* 0x000764000c1e1520 */
.L_x_27:
[----:B------:R-:W-:Y:S05]  /*2040*/  BSYNC B0 ;  /* 0x0000000000007941 */ /* 0x000fea0003800000 */
.L_x_26:
[----:B-----5:R-:W-:Y:S01]  /*2050*/  IMAD.U32 R15, R20, 0x10000, RZ ;  /* 0x00010000140f7824 */ /* 0x020fe200078e00ff */
[----:B------:R-:W-:Y:S01]  /*2060*/  ISETP.GT.AND P2, PT, R10, 0x9, PT ;  /* 0x000000090a00780c */ /* 0x000fe20003f44270 */
[----:B------:R-:W-:Y:S02]  /*2070*/  BSSY B0, `(.L_x_28) ;  /* 0x0000009000007945 */ /* 0x000fe40003800000 */
[----:B------:R-:W-:Y:S01]  /*2080*/  FMUL R15, R15, R14 ;  /* 0x0000000e0f0f7220 */ /* 0x000fe20000400000 */
[----:B------:R-:W-:Y:S02]  /*2090*/  ISETP.GT.AND P1, PT, R0, RZ, P2 ;  /* 0x000000ff0000720c */ /* 0x000fe40001724270 */
[----:B0-----:R-:W-:Y:S01]  /*20a0*/  P2R R16, PR, RZ, 0x4 ;  /* 0x00000004ff107803 */ /* 0x001fe20000000000 */
[----:B------:R-:W-:-:S05]  /*20b0*/  FFMA R15, R124, R11, R15 ;  /* 0x0000000b7c0f7223 */ /* 0x000fca000000000f */
[----:B------:R-:W-:-:S05]  /*20c0*/  F2FP.BF16.F32.PACK_AB R15, RZ, R15 ;  /* 0x0000000fff0f723e */ /* 0x000fca00000010ff */
[----:B------:R0:W-:Y:S01]  /*20d0*/  @P0 STG.E.U16 desc[UR14][R2.64+0x10], R15 ;  /* 0x0000100f02000986 */ /* 0x0001e2000c10150e */
[----:B------:R-:W-:Y:S05]  /*20e0*/  @!P1 BRA `(.L_x_29) ;  /* 0x0000000000049947 */ /* 0x000fea0003800000 */
[----:B------:R4:W5:Y:S02]  /*20f0*/  LDG.E.LTC128B.U16 R20, desc[UR14][R4.64+0x12] ;  /* 0x0000120e04147981 */ /* 0x000964000c1e1520 */
.L_x_29:
[----:B------:R-:W-:Y:S05]  /*2100*/  BSYNC B0 ;  /* 0x0000000000007941 */ /* 0x000fea0003800000 */
.L_x_28:
[----:B0----5:R-:W-:Y:S01]  /*2110*/  IMAD.U32 R15, R20, 0x10000, RZ ;  /* 0x00010000140f7824 */ /* 0x021fe200078e00ff */
[----:B------:R-:W-:Y:S01]  /*2120*/  ISETP.GT.AND P0, PT, R0, 0x8, P3 ;  /* 0x000000080000780c */ /* 0x000fe20001f04270 */
[----:B------:R-:W-:Y:S02]  /*2130*/  BSSY B0, `(.L_x_30) ;  /* 0x0000007000007945 */ /* 0x000fe40003800000 */
[----:B------:R-:W-:-:S04]  /*2140*/  FMUL R16, R15, R14 ;  /* 0x0000000e0f107220 */ /* 0x000fc80000400000 */
[----:B------:R-:W-:-:S05]  /*2150*/  FFMA R16, R125, R11, R16 ;  /* 0x0000000b7d107223 */ /* 0x000fca0000000010 */
[----:B------:R-:W-:-:S05]  /*2160*/  F2FP.BF16.F32.PACK_AB R16, RZ, R16 ;  /* 0x00000010ff10723e */ /* 0x000fca00000010ff */
[----:B------:R0:W-:Y:S01]  /*2170*/  @P1 STG.E.U16 desc[UR14][R2.64+0x12], R16 ;  /* 0x0000121002001986 */ /* 0x0001e2000c10150e */
[----:B------:R-:W-:Y:S05]  /*2180*/  @!P0 BRA `(.L_x_31) ;  /* 0x0000000000048947 */ /* 0x000fea0003800000 */
[----:B------:R0:W5:Y:S02]  /*2190*/  LDG.E.LTC128B.U16 R20, desc[UR14][R8.64+0x10] ;  /* 0x0000100e08147981 */ /* 0x000164000c1e1520 */
.L_x_31:
[----:B------:R-:W-:Y:S05]  /*21a0*/  BSYNC B0 ;  /* 0x0000000000007941 */ /* 0x000fea0003800000 */
.L_x_30:
[----:B-----5:R-:W-:Y:S01]  /*21b0*/  IMAD.U32 R15, R20, 0x10000, RZ ;  /* 0x00010000140f7824 */ /* 0x020fe200078e00ff */
        /* <DEDUP_REMOVED lines=8> */
.L_x_33:
[----:B------:R-:W-:Y:S05]  /*2240*/  BSYNC B0 ;  /* 0x0000000000007941 */ /* 0x000fea0003800000 */
.L_x_32:
[----:B0----5:R-:W-:Y:S01]  /*2250*/  IMAD.U32 R15, R20, 0x10000, RZ ;  /* 0x00010000140f7824 */ /* 0x021fe200078e00ff */
[----:B------:R-:W-:Y:S01]  /*2260*/  ISETP.GT.AND P2, PT, R10, 0x10, PT ;  /* 0x000000100a00780c */ /* 0x000fe20003f44270 */
[----:B------:R-:W-:Y:S02]  /*2270*/  BSSY B0, `(.L_x_34) ;  /* 0x0000009000007945 */ /* 0x000fe40003800000 */
[----:B------:R-:W-:Y:S01]  /*2280*/  FMUL R16, R15, R14 ;  /* 0x0000000e0f107220 */ /* 0x000fe20000400000 */
[----:B------:R-:W-:Y:S02]  /*2290*/  ISETP.GT.AND P0, PT, R0, RZ, P2 ;  /* 0x000000ff0000720c */ /* 0x000fe40001704270 */
[----:B------:R-:W-:Y:S01]  /*22a0*/  P2R R15, PR, RZ, 0x4 ;  /* 0x00000004ff0f7803 */ /* 0x000fe20000000000 */
[----:B------:R-:W-:-:S05]  /*22b0*/  FFMA R16, R127, R11, R16 ;  /* 0x0000000b7f107223 */ /* 0x000fca0000000010 */
[----:B------:R-:W-:-:S05]  /*22c0*/  F2FP.BF16.F32.PACK_AB R16, RZ, R16 ;  /* 0x00000010ff10723e */ /* 0x000fca00000010ff */
[----:B------:R0:W-:Y:S01]  /*22d0*/  @P1 STG.E.U16 desc[UR14][R6.64+0x12], R16 ;  /* 0x0000121006001986 */ /* 0x0001e2000c10150e */
[----:B------:R-:W-:Y:S05]  /*22e0*/  @!P0 BRA `(.L_x_35) ;  /* 0x0000000000048947 */ /* 0x000fea0003800000 */
[----:B------:R0:W5:Y:S02]  /*22f0*/  LDG.E.LTC128B.U16 R20, desc[UR14][R4.64+0x20] ;  /* 0x0000200e04147981 */ /* 0x000164000c1e1520 */
.L_x_35:
[----:B------:R-:W-:Y:S05]  /*2300*/  BSYNC B0 ;  /* 0x0000000000007941 */ /* 0x000fea0003800000 */
.L_x_34:
[----:B-----5:R-:W-:Y:S01]  /*2310*/  IMAD.U32 R15, R20, 0x10000, RZ ;  /* 0x00010000140f7824 */ /* 0x020fe200078e00ff */
[----:B------:R-:W-:Y:S01]  /*2320*/  ISETP.GT.AND P1, PT, R10, 0x11, PT ;  /* 0x000000110a00780c */ /* 0x000fe20003f24270 */
[----:B------:R-:W-:Y:S02]  /*2330*/  BSSY B0, `(.L_x_36) ;  /* 0x0000009000007945 */ /* 0x000fe40003800000 */
[----:B------:R-:W-:-:S04]  /*2340*/  FMUL R15, R15, R14 ;  /* 0x0000000e0f0f7220 */ /* 0x000fc80000400000 */
[----:B------:R-:W-:-:S05]  /*2350*/  FFMA R15, R128, R11, R15 ;  /* 0x0000000b800f7223 */ /* 0x000fca000000000f */
[----:B------:R-:W-:-:S05]  /*2360*/  F2FP.BF16.F32.PACK_AB R15, RZ, R15 ;  /* 0x0000000fff0f723e */ /* 0x000fca00000010ff */
[----:B------:R1:W-:Y:S01]  /*2370*/  @P0 STG.E.U16 desc[UR14][R2.64+0x20], R15 ;  /* 0x0000200f02000986 */ /* 0x0003e2000c10150e */
[----:B------:R-:W-:Y:S02]  /*2380*/  ISETP.GT.AND P0, PT, R0, RZ, P1 ;  /* 0x000000ff0000720c */ /* 0x000fe40000f04270 */
[----:B-1----:R-:W-:-:S11]  /*2390*/  P2R R15, PR, RZ, 0x2 ;  /* 0x00000002ff0f7803 */ /* 0x002fd60000000000 */
[----:B------:R-:W-:Y:S05]  /*23a0*/  @!P0 BRA `(.L_x_37) ;  /* 0x0000000000048947 */ /* 0x000fea0003800000 */
[----:B------:R1:W5:Y:S02]  /*23b0*/  LDG.E.LTC128B.U16 R20, desc[UR14][R4.64+0x22] ;  /* 0x0000220e04147981 */ /* 0x000364000c1e1520 */
.L_x_37:
[----:B------:R-:W-:Y:S05]  /*23c0*/  BSYNC B0 ;  /* 0x0000000000007941 */ /* 0x000fea0003800000 */
.L_x_36:
[----:B-----5:R-:W-:Y:S01]  /*23d0*/  IMAD.U32 R15, R20, 0x10000, RZ ;  /* 0x00010000140f7824 */ /* 0x020fe200078e00ff */
[----:B------:R-:W-:Y:S03]  /*23e0*/  BSSY B0, `(.L_x_38) ;  /* 0x0000008000007945 */ /* 0x000fe60003800000 */
[----:B0-----:R-:W-:-:S04]  /*23f0*/  FMUL R16, R15, R14 ;  /* 0x0000000e0f107220 */ /* 0x001fc80000400000 */
[----:B------:R-:W-:-:S05]  /*2400*/  FFMA R16, R129, R11, R16 ;  /* 0x0000000b81107223 */ /* 0x000fca0000000010 */
[----:B------:R-:W-:-:S05]  /*2410*/  F2FP.BF16.F32.PACK_AB R16, RZ, R16 ;  /* 0x00000010ff10723e */ /* 0x000fca00000010ff */
[----:B------:R0:W-:Y:S01]  /*2420*/  @P0 STG.E.U16 desc[UR14][R2.64+0x22], R16 ;  /* 0x0000221002000986 */ /* 0x0001e2000c10150e */
[----:B------:R-:W-:-:S13]  /*2430*/  ISETP.GT.AND P0, PT, R0, 0x8, P2 ;  /* 0x000000080000780c */ /* 0x000fda0001704270 */
[----:B0-----:R-:W-:Y:S05]  /*2440*/  @!P0 BRA `(.L_x_39) ;  /* 0x0000000000048947 */ /* 0x001fea0003800000 */
[----:B------:R0:W5:Y:S02]  /*2450*/  LDG.E.LTC128B.U16 R20, desc[UR14][R8.64+0x20] ;  /* 0x0000200e08147981 */ /* 0x000164000c1e1520 */
.L_x_39:
[----:B------:R-:W-:Y:S05]  /*2460*/  BSYNC B0 ;  /* 0x0000000000007941 */ /* 0x000fea0003800000 */
.L_x_38:
[----:B-----5:R-:W-:Y:S01]  /*2470*/  IMAD.U32 R15, R20, 0x10000, RZ ;  /* 0x00010000140f7824 */ /* 0x020fe200078e00ff */
[----:B------:R-:W-:Y:S03]  /*2480*/  BSSY B0, `(.L_x_40) ;  /* 0x0000008000007945 */ /* 0x000fe60003800000 */
[----:B------:R-:W-:-:S04]  /*2490*/  FMUL R15, R15, R14 ;  /* 0x0000000e0f0f7220 */ /* 0x000fc80000400000 */
[----:B------:R-:W-:-:S05]  /*24a0*/  FFMA R15, R130, R11, R15 ;  /* 0x0000000b820f7223 */ /* 0x000fca000000000f */
[----:B------:R-:W-:-:S05]  /*24b0*/  F2FP.BF16.F32.PACK_AB R15, RZ, R15 ;  /* 0x0000000fff0f723e */ /* 0x000fca00000010ff */
[----:B------:R0:W-:Y:S01]  /*24c0*/  @P0 STG.E.U16 desc[UR14][R6.64+0x20], R15 ;  /* 0x0000200f06000986 */ /* 0x0001e2000c10150e */
[----:B------:R-:W-:-:S13]  /*24d0*/  ISETP.GT.AND P0, PT, R0, 0x8, P1 ;  /* 0x000000080000780c */ /* 0x000fda0000f04270 */
[----:B0-----:R-:W-:Y:S05]  /*24e0*/  @!P0 BRA `(.L_x_41) ;  /* 0x0000000000048947 */ /* 0x001fea0003800000 */
[----:B------:R0:W5:Y:S02]  /*24f0*/  LDG.E.LTC128B.U16 R20, desc[UR14][R8.64+0x22] ;  /* 0x0000220e08147981 */ /* 0x000164000c1e1520 */
.L_x_41:
[----:B------:R-:W-:Y:S05]  /*2500*/  BSYNC B0 ;  /* 0x0000000000007941 */ /* 0x000fea0003800000 */
.L_x_40:
[----:B-----5:R-:W-:Y:S01]  /*2510*/  IMAD.U32 R15, R20, 0x10000, RZ ;  /* 0x00010000140f7824 */ /* 0x020fe200078e00ff */
[C---:B------:R-:W-:Y:S01]  /*2520*/  SHF.L.U64.HI R21, R12.reuse, 0x7, R13 ;  /* 0x000000070c157819 */ /* 0x040fe2000001020d */
[----:B------:R-:W-:Y:S01]  /*2530*/  IMAD.SHL.U32 R17, R12, 0x80, RZ ;  /* 0x000000800c117824 */ /* 0x000fe200078e00ff */
[----:B------:R-:W-:Y:S01]  /*2540*/  ISETP.GT.AND P2, PT, R10, 0x18, PT ;  /* 0x000000180a00780c */ /* 0x000fe20003f44270 */
[----:B------:R-:W-:Y:S01]  /*2550*/  FMUL R16, R15, R14 ;  /* 0x0000000e0f107220 */ /* 0x000fe20000400000 */
[----:B------:R-:W-:Y:S02]  /*2560*/  BSSY B0, `(.L_x_42) ;  /* 0x000000d000007945 */ /* 0x000fe40003800000 */
[----:B------:R-:W-:Y:S01]  /*2570*/  LOP3.LUT R15, R17, 0x2, RZ, 0xfc, !PT ;  /* 0x00000002110f7812 */ /* 0x000fe200078efcff */
[----:B------:R-:W-:-:S05]  /*2580*/  FFMA R16, R131, R11, R16 ;  /* 0x0000000b83107223 */ /* 0x000fca0000000010 */
[----:B------:R-:W-:-:S05]  /*2590*/  F2FP.BF16.F32.PACK_AB R16, RZ, R16 ;  /* 0x00000010ff10723e */ /* 0x000fca00000010ff */
[----:B------:R1:W-:Y:S01]  /*25a0*/  @P0 STG.E.U16 desc[UR14][R6.64+0x22], R16 ;  /* 0x0000221006000986 */ /* 0x0003e2000c10150e */
[----:B------:R-:W-:-:S05]  /*25b0*/  IADD3 R124, P0, R15, R2, RZ ;  /* 0x000000020f7c7210 */ /* 0x000fca0007f1e0ff */
[----:B------:R-:W-:Y:S01]  /*25c0*/  IMAD.X R125, R21, 0x1, R3, P0 ;  /* 0x00000001157d7824 */ /* 0x000fe200000e0603 */
[----:B------:R-:W-:-:S05]  /*25d0*/  IADD3 R12, P0, R17, R2, RZ ;  /* 0x00000002110c7210 */ /* 0x000fca0007f1e0ff */
[----:B------:R-:W-:Y:S01]  /*25e0*/  IMAD.X R13, R21, 0x1, R3, P0 ;  /* 0x00000001150d7824 */ /* 0x000fe200000e0603 */
[----:B------:R-:W-:Y:S02]  /*25f0*/  ISETP.GT.AND P0, PT, R0, RZ, P2 ;  /* 0x000000ff0000720c */ /* 0x000fe40001704270 */
[----:B-1----:R-:W-:-:S11]  /*2600*/  P2R R16, PR, RZ, 0x4 ;  /* 0x00000004ff107803 */ /* 0x002fd60000000000 */
[----:B------:R-:W-:Y:S05]  /*2610*/  @!P0 BRA `(.L_x_43) ;  /* 0x0000000000048947 */ /* 0x000fea0003800000 */
[----:B------:R1:W5:Y:S02]  /*2620*/  LDG.E.LTC128B.U16 R20, desc[UR14][R4.64+0x30] ;  /* 0x0000300e04147981 */ /* 0x000364000c1e1520 */
.L_x_43:
[----:B------:R-:W-:Y:S05]  /*2630*/  BSYNC B0 ;  /* 0x0000000000007941 */ /* 0x000fea0003800000 */
.L_x_42:
[----:B-----5:R-:W-:Y:S01]  /*2640*/  IMAD.U32 R19, R20, 0x10000, RZ ;  /* 0x0001000014137824 */ /* 0x020fe200078e00ff */
[----:B------:R-:W-:Y:S01]  /*2650*/  ISETP.GT.AND P1, PT, R10, 0x19, PT ;  /* 0x000000190a00780c */ /* 0x000fe20003f24270 */
[----:B------:R-:W-:Y:S02]  /*2660*/  BSSY B0, `(.L_x_44) ;  /* 0x0000009000007945 */ /* 0x000fe40003800000 */
[----:B------:R-:W-:Y:S01]  /*2670*/  FMUL R19, R19, R14 ;  /* 0x0000000e13137220 */ /* 0x000fe20000400000 */
[----:B------:R-:W-:-:S03]  /*2680*/  P2R R16, PR, RZ, 0x2 ;  /* 0x00000002ff107803 */ /* 0x000fc60000000000 */
[----:B------:R-:W-:-:S05]  /*2690*/  FFMA R19, R132, R11, R19 ;  /* 0x0000000b84137223 */ /* 0x000fca0000000013 */
[----:B------:R-:W-:-:S05]  /*26a0*/  F2FP.BF16.F32.PACK_AB R19, RZ, R19 ;  /* 0x00000013ff13723e */ /* 0x000fca00000010ff */
[----:B------:R0:W-:Y:S01]  /*26b0*/  @P0 STG.E.U16 desc[UR14][R2.64+0x30], R19 ;  /* 0x0000301302000986 */ /* 0x0001e2000c10150e */
[----:B------:R-:W-:-:S13]  /*26c0*/  ISETP.GT.AND P0, PT, R0, RZ, P1 ;  /* 0x000000ff0000720c */ /* 0x000fda0000f04270 */
[----:B0-----:R-:W-:Y:S05]  /*26d0*/  @!P0 BRA `(.L_x_45) ;  /* 0x0000000000048947 */ /* 0x001fea0003800000 */
[----:B------:R0:W5:Y:S02]  /*26e0*/  LDG.E.LTC128B.U16 R20, desc[UR14][R4.64+0x32] ;  /* 0x0000320e04147981 */ /* 0x000164000c1e1520 */
.L_x_45:
[----:B------:R-:W-:Y:S05]  /*26f0*/  BSYNC B0 ;  /* 0x0000000000007941 */ /* 0x000fea0003800000 */
.L_x_44:
        /* <DEDUP_REMOVED lines=9> */
.L_x_47:
[----:B------:R-:W-:Y:S05]  /*2790*/  BSYNC B0 ;  /* 0x0000000000007941 */ /* 0x000fea0003800000 */
.L_x_46:
        /* <DEDUP_REMOVED lines=9> */
.L_x_49:
[----:B------:R-:W-:Y:S05]  /*2830*/  BSYNC B0 ;  /* 0x0000000000007941 */ /* 0x000fea0003800000 */
.L_x_48:
        /* <DEDUP_REMOVED lines=11> */
.L_x_51:
[----:B------:R-:W-:Y:S05]  /*28f0*/  BSYNC B0 ;  /* 0x0000000000007941 */ /* 0x000fea0003800000 */
.L_x_50:
        /* <DEDUP_REMOVED lines=11> */
.L_x_53:
[----:B------:R-:W-:Y:S05]  /*29b0*/  BSYNC B0 ;  /* 0x0000000000007941 */ /* 0x000fea0003800000 */
.L_x_52:
        /* <DEDUP_REMOVED lines=9> */
.L_x_55:
[----:B------:R-:W-:Y:S05]  /*2a50*/  BSYNC B0 ;  /* 0x0000000000007941 */ /* 0x000fea0003800000 */
.L_x_54:
        /* <DEDUP_REMOVED lines=9> */
.L_x_57:
[----:B------:R-:W-:Y:S05]  /*2af0*/  BSYNC B0 ;  /* 0x0000000000007941 */ /* 0x000fea0003800000 */
.L_x_56:
        /* <DEDUP_REMOVED lines=11> */
.L_x_59:
[----:B------:R-:W-:Y:S05]  /*2bb0*/  BSYNC B0 ;  /* 0x0000000000007941 */ /* 0x000fea0003800000 */
.L_x_58:
[----:B-----5:R-:W-:Y:S01]  /*2bc0*/  IMAD.U32 R19, R20, 0x10000, RZ ;  /* 0x0001000014137824 */ /* 0x020fe200078e00ff */
[----:B------:R-:W-:Y:S01]  /*2bd0*/  ISETP.GT.AND P4, PT, R10, 0x29, PT ;  /* 0x000000290a00780c */ /* 0x000fe20003f84270 */
[----:B------:R-:W-:Y:S02]  /*2be0*/  BSSY B0, `(.L_x_60) ;  /* 0x0000008000007945 */ /* 0x000fe40003800000 */
[----:B------:R-:W-:-:S04]  /*2bf0*/  FMUL R19, R19, R14 ;  /* 0x0000000e13137220 */ /* 0x000fc80000400000 */
[----:B------:R-:W-:-:S05]  /*2c00*/  FFMA R19, R140, R11, R19 ;  /* 0x0000000b8c137223 */ /* 0x000fca0000000013 */
[----:B------:R-:W-:-:S05]  /*2c10*/  F2FP.BF16.F32.PACK_AB R19, RZ, R19 ;  /* 0x00000013ff13723e */ /* 0x000fca00000010ff */
[----:B------:R0:W-:Y:S01]  /*2c20*/  @P0 STG.E.U16 desc[UR14][R2.64+0x50], R19 ;  /* 0x0000501302000986 */ /* 0x0001e2000c10150e */
[----:B------:R-:W-:-:S13]  /*2c30*/  ISETP.GT.AND P0, PT, R0, RZ, P4 ;  /* 0x000000ff0000720c */ /* 0x000fda0002704270 */
[----:B0-----:R-:W-:Y:S05]  /*2c40*/  @!P0 BRA `(.L_x_61) ;  /* 0x0000000000048947 */ /* 0x001fea0003800000 */
[----:B------:R0:W5:Y:S02]  /*2c50*/  LDG.E.LTC128B.U16 R20, desc[UR14][R4.64+0x52] ;  /* 0x0000520e04147981 */ /* 0x000164000c1e1520 */
.L_x_61:
[----:B------:R-:W-:Y:S05]  /*2c60*/  BSYNC B0 ;  /* 0x0000000000007941 */ /* 0x000fea0003800000 */
.L_x_60:
        /* <DEDUP_REMOVED lines=9> */
.L_x_63:
[----:B------:R-:W-:Y:S05]  /*2d00*/  BSYNC B0 ;  /* 0x0000000000007941 */ /* 0x000fea0003800000 */
.L_x_62:
        /* <DEDUP_REMOVED lines=9> */
.L_x_65:
[----:B------:R-:W-:Y:S05]  /*2da0*/  BSYNC B0 ;  /* 0x0000000000007941 */ /* 0x000fea0003800000 */
.L_x_64:
        /* <DEDUP_REMOVED lines=10> */
.L_x_67:
[----:B------:R-:W-:Y:S05]  /*2e50*/  BSYNC B0 ;  /* 0x0000000000007941 */ /* 0x000fea0003800000 */
.L_x_66:
        /* <DEDUP_REMOVED lines=10> */
.L_x_69:
[----:B------:R-:W-:Y:S05]  /*2f00*/  BSYNC B0 ;  /* 0x0000000000007941 */ /* 0x000fea0003800000 */
.L_x_68:
        /* <DEDUP_REMOVED lines=9> */
.L_x_71:
[----:B------:R-:W-:Y:S05]  /*2fa0*/  BSYNC B0 ;  /* 0x0000000000007941 */ /* 0x000fea0003800000 */
.L_x_70:
        /* <DEDUP_REMOVED lines=9> */
.L_x_73:
[----:B------:R-:W-:Y:S05]  /*3040*/  BSYNC B0 ;  /* 0x0000000000007941 */ /* 0x000fea0003800000 */
.L_x_72:
        /* <DEDUP_REMOVED lines=10> */
.L_x_75:
[----:B------:R-:W-:Y:S05]  /*30f0*/  BSYNC B0 ;  /* 0x0000000000007941 */ /* 0x000fea0003800000 */
.L_x_74:
[----:B-----5:R-:W-:Y:S01]  /*3100*/  IMAD.U32 R19, R20, 0x10000, RZ ;  /* 0x0001000014137824 */ /* 0x020fe200078e00ff */
[----:B------:R-:W-:Y:S03]  /*3110*/  BSSY B0, `(.L_x_76) ;  /* 0x0000009000007945 */ /* 0x000fe60003800000 */
[----:B------:R-:W-:-:S04]  /*3120*/  FMUL R19, R19, R14 ;  /* 0x0000000e13137220 */ /* 0x000fc80000400000 */
[----:B------:R-:W-:-:S05]  /*3130*/  FFMA R19, R148, R11, R19 ;  /* 0x0000000b94137223 */ /* 0x000fca0000000013 */
[----:B------:R-:W-:-:S05]  /*3140*/  F2FP.BF16.F32.PACK_AB R19, RZ, R19 ;  /* 0x00000013ff13723e */ /* 0x000fca00000010ff */
[----:B------:R0:W-:Y:S01]  /*3150*/  @P0 STG.E.U16 desc[UR14][R2.64+0x70], R19 ;  /* 0x0000701302000986 */ /* 0x0001e2000c10150e */
[----:B------:R-:W-:-:S04]  /*3160*/  ISETP.GT.AND P0, PT, R10, 0x39, PT ;  /* 0x000000390a00780c */ /* 0x000fc80003f04270 */
[----:B------:R-:W-:-:S13]  /*3170*/  ISETP.GT.AND P5, PT, R0, RZ, P0 ;  /* 0x000000ff0000720c */ /* 0x000fda00007a4270 */
[----:B0-----:R-:W-:Y:S05]  /*3180*/  @!P5 BRA `(.L_x_77) ;  /* 0x000000000004d947 */ /* 0x001fea0003800000 */
[----:B------:R0:W5:Y:S02]  /*3190*/  LDG.E.LTC128B.U16 R20, desc[UR14][R4.64+0x72] ;  /* 0x0000720e04147981 */ /* 0x000164000c1e1520 */
.L_x_77:
[----:B------:R-:W-:Y:S05]  /*31a0*/  BSYNC B0 ;  /* 0x0000000000007941 */ /* 0x000fea0003800000 */
.L_x_76:
        /* <DEDUP_REMOVED lines=9> */
.L_x_79:
[----:B------:R-:W-:Y:S05]  /*3240*/  BSYNC B0 ;  /* 0x0000000000007941 */ /* 0x000fea0003800000 */
.L_x_78:
        /* <DEDUP_REMOVED lines=9> */
.L_x_81:
[----:B------:R-:W-:Y:S05]  /*32e0*/  BSYNC B0 ;  /* 0x0000000000007941 */ /* 0x000fea0003800000 */
.L_x_80:
[----:B-----5:R-:W-:Y:S01]  /*32f0*/  IMAD.U32 R19, R20, 0x10000, RZ ;  /* 0x0001000014137824 */ /* 0x020fe200078e00ff */
[----:B------:R-:W-:Y:S01]  /*3300*/  LOP3.LUT R123, R17, 0x10, RZ, 0xfc, !PT ;  /* 0x00000010117b7812 */ /* 0x000fe200078efcff */
[----:B------:R-:W-:Y:S02]  /*3310*/  USHF.L.U32 UR22, UR4, 0x7, URZ ;  /* 0x0000000704167899 */ /* 0x000fe4000800063f */
[----:B------:R-:W-:Y:S01]  /*3320*/  FMUL R16, R19, R14 ;  /* 0x0000000e13107220 */ /* 0x000fe20000400000 */
[----:B------:R-:W-:-:S03]  /*3330*/  USHF.L.U64.HI UR4, UR4, 0x7, UR5 ;  /* 0x0000000704047899 */ /* 0x000fc60008010205 */
[----:B------:R-:W-:-:S05]  /*3340*/  FFMA R16, R151, R11, R16 ;  /* 0x0000000b97107223 */ /* 0x000fca0000000010 */
[----:B------:R-:W-:-:S05]  /*3350*/  F2FP.BF16.F32.PACK_AB R16, RZ, R16 ;  /* 0x00000010ff10723e */ /* 0x000fca00000010ff */
[----:B------:R1:W-:Y:S01]  /*3360*/  @P5 STG.E.U16 desc[UR14][R6.64+0x72], R16 ;  /* 0x0000721006005986 */ /* 0x0003e2000c10150e */
[----:B------:R-:W-:-:S05]  /*3370*/  IADD3 R126, P5, R123, R2, RZ ;  /* 0x000000027b7e7210 */ /* 0x000fca0007fbe0ff */
[----:B------:R-:W-:Y:S01]  /*3380*/  IMAD.X R127, R21, 0x1, R3, P5 ;  /* 0x00000001157f7824 */ /* 0x000fe200028e0603 */
[----:B------:R-:W-:-:S04]  /*3390*/  IADD3 R18, P5, R4, UR22, RZ ;  /* 0x0000001604127c10 */ /* 0x000fc8000ffbe0ff */
[----:B------:R-:W-:Y:S02]  /*33a0*/  IADD3.X R19, R5, UR4, RZ, P5, !PT ;  /* 0x0000000405137c10 */ /* 0x000fe4000affe4ff */
[----:B------:R-:W-:-:S04]  /*33b0*/  ISETP.GT.AND P5, PT, R10, RZ, PT ;  /* 0x000000ff0a00720c */ /* 0x000fc80003fa4270 */
[----:B------:R-:W-:-:S13]  /*33c0*/  ISETP.GT.AND P5, PT, R0, 0x40, P5 ;  /* 0x000000400000780c */ /* 0x000fda0002fa4270 */
[----:B------:R-:W2:Y:S01]  /*33d0*/  @P5 LDG.E.LTC128B.U16 R20, desc[UR14][R18.64] ;  /* 0x0000000e12145981 */ /* 0x000ea2000c1e1520 */
[----:B------:R-:W-:Y:S01]  /*33e0*/  LOP3.LUT R121, R17, 0x12, RZ, 0xfc, !PT ;  /* 0x0000001211797812 */ /* 0x000fe200078efcff */
[----:B------:R-:W-:Y:S01]  /*33f0*/  ULOP3.LUT UR21, UR22, 0x2, URZ, 0xfc, !UPT ;  /* 0x0000000216157892 */ /* 0x000fe2000f8efc3f */
[----:B--2---:R-:W-:-:S04]  /*3400*/  IMAD.U32 R23, R20, 0x10000, RZ ;  /* 0x0001000014177824 */ /* 0x004fc800078e00ff */
[----:B------:R-:W-:-:S04]  /*3410*/  FMUL R23, R23, R14 ;  /* 0x0000000e17177220 */ /* 0x000fc80000400000 */
[----:B------:R-:W-:-:S05]  /*3420*/  FFMA R23, R88, R11, R23 ;  /* 0x0000000b58177223 */ /* 0x000fca0000000017 */
[----:B------:R-:W-:-:S04]  /*3430*/  F2FP.BF16.F32.PACK_AB R23, RZ, R23 ;  /* 0x00000017ff17723e */ /* 0x000fc800000010ff */
[----:B------:R-:W-:-:S05]  /*3440*/  PRMT R22, R23, 0x7610, R22 ;  /* 0x0000761017167816 */ /* 0x000fca0000000016 */
[----:B------:R2:W-:Y:S01]  /*3450*/  @P5 STG.E.U16 desc[UR14][R12.64], R22 ;  /* 0x000000160c005986 */ /* 0x0005e2000c10150e */
[----:B------:R-:W-:-:S05]  /*3460*/  IADD3 R128, P5, R121, R2, RZ ;  /* 0x0000000279807210 */ /* 0x000fca0007fbe0ff */
[----:B------:R-:W-:Y:S01]  /*3470*/  IMAD.X R129, R21, 0x1, R3, P5 ;  /* 0x0000000115817824 */ /* 0x000fe200028e0603 */
[----:B------:R-:W-:-:S04]  /*3480*/  IADD3 R130, P5, R4, UR21, RZ ;  /* 0x0000001504827c10 */ /* 0x000fc8000ffbe0ff */
[----:B------:R-:W-:Y:S02]  /*3490*/  IADD3.X R131, R5, UR4, RZ, P5, !PT ;  /* 0x0000000405837c10 */ /* 0x000fe4000affe4ff */
[----:B------:R-:W-:-:S13]  /*34a0*/  ISETP.GT.AND P5, PT, R0, 0x40, P6 ;  /* 0x000000400000780c */ /* 0x000fda00037a4270 */
[----:B------:R-:W3:Y:S01]  /*34b0*/  @P5 LDG.E.LTC128B.U16 R20, desc[UR14][R130.64] ;  /* 0x0000000e82145981 */ /* 0x000ee2000c1e1520 */
[----:B------:R-:W-:Y:S01]  /*34c0*/  BSSY B0, `(.L_x_82) ;  /* 0x000000e000007945 */ /* 0x000fe20003800000 */
[----:B---3--:R-:W-:-:S04]  /*34d0*/  IMAD.U32 R23, R20, 0x10000, RZ ;  /* 0x0001000014177824 */ /* 0x008fc800078e00ff */
[----:B-1----:R-:W-:-:S04]  /*34e0*/  FMUL R16, R23, R14 ;  /* 0x0000000e17107220 */ /* 0x002fc80000400000 */
[----:B------:R-:W-:-:S05]  /*34f0*/  FFMA R16, R89, R11, R16 ;  /* 0x0000000b59107223 */ /* 0x000fca0000000010 */
[----:B------:R-:W-:-:S05]  /*3500*/  F2FP.BF16.F32.PACK_AB R16, RZ, R16 ;  /* 0x00000010ff10723e */ /* 0x000fca00000010ff */
[----:B------:R1:W-:Y:S01]  /*3510*/  @P5 STG.E.U16 desc[UR14][R124.64], R16 ;  /* 0x000000107c005986 */ /* 0x0003e2000c10150e */
[----:B------:R-:W-:-:S05]  /*3520*/  IADD3 R88, P5, R17, R6, RZ ;  /* 0x0000000611587210 */ /* 0x000fca0007fbe0ff */
[----:B------:R-:W-:Y:S01]  /*3530*/  IMAD.X R89, R21, 0x1, R7, P5 ;  /* 0x0000000115597824 */ /* 0x000fe200028e0607 */
[----:B--2---:R-:W-:-:S04]  /*3540*/  IADD3 R22, P5, R8, UR22, RZ ;  /* 0x0000001608167c10 */ /* 0x004fc8000ffbe0ff */
[----:B------:R-:W-:Y:S02]  /*3550*/  IADD3.X R23, R9, UR4, RZ, P5, !PT ;  /* 0x0000000409177c10 */ /* 0x000fe4000affe4ff */
[----:B------:R-:W-:-:S04]  /*3560*/  ISETP.GT.AND P5, PT, R10, RZ, PT ;  /* 0x000000ff0a00720c */ /* 0x000fc80003fa4270 */
[----:B------:R-:W-:-:S13]  /*3570*/  ISETP.GT.AND P5, PT, R0, 0x48, P5 ;  /* 0x000000480000780c */ /* 0x000fda0002fa4270 */
[----:B-1----:R-:W-:Y:S05]  /*3580*/  @!P5 BRA `(.L_x_83) ;  /* 0x000000000004d947 */ /* 0x002fea0003800000 */
[----:B------:R1:W5:Y:S02]  /*3590*/  LDG.E.LTC128B.U16 R20, desc[UR14][R22.64] ;  /* 0x0000000e16147981 */ /* 0x000364000c1e1520 */
.L_x_83:
[----:B------:R-:W-:Y:S05]  /*35a0*/  BSYNC B0 ;  /* 0x0000000000007941 */ /* 0x000fea0003800000 */
.L_x_82:
[----:B-----5:R-:W-:Y:S01]  /*35b0*/  IMAD.U32 R125, R20, 0x10000, RZ ;  /* 0x00010000147d7824 */ /* 0x020fe200078e00ff */
[----:B------:R-:W-:Y:S03]  /*35c0*/  BSSY B0, `(.L_x_84) ;  /* 0x000000c000007945 */ /* 0x000fe60003800000 */
[----:B------:R-:W-:-:S04]  /*35d0*/  FMUL R125, R125, R14 ;  /* 0x0000000e7d7d7220 */ /* 0x000fc80000400000 */
[----:B------:R-:W-:-:S05]  /*35e0*/  FFMA R125, R90, R11, R125 ;  /* 0x0000000b5a7d7223 */ /* 0x000fca000000007d */
[----:B------:R-:W-:-:S05]  /*35f0*/  F2FP.BF16.F32.PACK_AB R125, RZ, R125 ;  /* 0x0000007dff7d723e */ /* 0x000fca00000010ff */
[----:B------:R2:W-:Y:S01]  /*3600*/  @P5 STG.E.U16 desc[UR14][R88.64], R125 ;  /* 0x0000007d58005986 */ /* 0x0005e2000c10150e */
[----:B------:R-:W-:-:S05]  /*3610*/  IADD3 R132, P5, R15, R6, RZ ;  /* 0x000000060f847210 */ /* 0x000fca0007fbe0ff */
[----:B------:R-:W-:Y:S01]  /*3620*/  IMAD.X R133, R21, 0x1, R7, P5 ;  /* 0x0000000115857824 */ /* 0x000fe200028e0607 */
[----:B------:R-:W-:-:S13]  /*3630*/  ISETP.GT.AND P5, PT, R0, 0x48, P6 ;  /* 0x000000480000780c */ /* 0x000fda00037a4270 */
[----:B--2---:R-:W-:Y:S05]  /*3640*/  @!P5 BRA `(.L_x_85) ;  /* 0x00000000000cd947 */ /* 0x004fea0003800000 */
[----:B------:R-:W-:-:S04]  /*3650*/  IADD3 R124, P6, R8, UR21, RZ ;  /* 0x00000015087c7c10 */ /* 0x000fc8000ffde0ff */
[----:B------:R-:W-:-:S05]  /*3660*/  IADD3.X R125, R9, UR4, RZ, P6, !PT ;  /* 0x00000004097d7c10 */ /* 0x000fca000b7fe4ff */
[----:B------:R2:W5:Y:S04]  /*3670*/  LDG.E.LTC128B.U16 R20, desc[UR14][R124.64] ;  /* 0x0000000e7c147981 */ /* 0x000568000c1e1520 */
.L_x_85:
[----:B------:R-:W-:Y:S05]  /*3680*/  BSYNC B0 ;  /* 0x0000000000007941 */ /* 0x000fea0003800000 */
.L_x_84:
[----:B--2--5:R-:W-:Y:S01]  /*3690*/  IMAD.U32 R125, R20, 0x10000, RZ ;  /* 0x00010000147d7824 */ /* 0x024fe200078e00ff */
[----:B------:R-:W-:Y:S01]  /*36a0*/  ULOP3.LUT UR20, UR22, 0x10, URZ, 0xfc, !UPT ;  /* 0x0000001016147892 */ /* 0x000fe2000f8efc3f */
[----:B------:R-:W-:Y:S02]  /*36b0*/  ISETP.GT.AND P6, PT, R10, 0x8, PT ;  /* 0x000000080a00780c */ /* 0x000fe40003fc4270 */
[----:B------:R-:W-:-:S04]  /*36c0*/  FMUL R16, R125, R14 ;  /* 0x0000000e7d107220 */ /* 0x000fc80000400000 */
[----:B------:R-:W-:Y:S01]  /*36d0*/  FFMA R16, R91, R11, R16 ;  /* 0x0000000b5b107223 */ /* 0x000fe20000000010 */
[----:B------:R-:W-:-:S04]  /*36e0*/  LOP3.LUT R91, R17, 0x20, RZ, 0xfc, !PT ;  /* 0x00000020115b7812 */ /* 0x000fc800078efcff */
[----:B------:R-:W-:-:S05]  /*36f0*/  F2FP.BF16.F32.PACK_AB R16, RZ, R16 ;  /* 0x00000010ff10723e */ /* 0x000fca00000010ff */
[----:B------:R2:W-:Y:S01]  /*3700*/  @P5 STG.E.U16 desc[UR14][R132.64], R16 ;  /* 0x0000001084005986 */ /* 0x0005e2000c10150e */
[----:B------:R-:W-:-:S05]  /*3710*/  IADD3 R130, P5, R91, R2, RZ ;  /* 0x000000025b827210 */ /* 0x000fca0007fbe0ff */
[----:B------:R-:W-:Y:S01]  /*3720*/  IMAD.X R131, R21, 0x1, R3, P5 ;  /* 0x0000000115837824 */ /* 0x000fe200028e0603 */
[----:B------:R-:W-:-:S04]  /*3730*/  IADD3 R134, P5, R4, UR20, RZ ;  /* 0x0000001404867c10 */ /* 0x000fc8000ffbe0ff */
[----:B------:R-:W-:Y:S02]  /*3740*/  IADD3.X R135, R5, UR4, RZ, P5, !PT ;  /* 0x0000000405877c10 */ /* 0x000fe4000affe4ff */
[----:B------:R-:W-:-:S13]  /*3750*/  ISETP.GT.AND P5, PT, R0, 0x40, P6 ;  /* 0x000000400000780c */ /* 0x000fda00037a4270 */
[----:B------:R-:W3:Y:S01]  /*3760*/  @P5 LDG.E.LTC128B.U16 R20, desc[UR14][R134.64] ;  /* 0x0000000e86145981 */ /* 0x000ee2000c1e1520 */
[----:B------:R-:W-:Y:S01]  /*3770*/  ULOP3.LUT UR19, UR22, 0x12, URZ, 0xfc, !UPT ;  /* 0x0000001216137892 */ /* 0x000fe2000f8efc3f */
[----:B---3--:R-:W-:-:S04]  /*3780*/  IMAD.U32 R125, R20, 0x10000, RZ ;  /* 0x00010000147d7824 */ /* 0x008fc800078e00ff */
[----:B------:R-:W-:-:S04]  /*3790*/  FMUL R125, R125, R14 ;  /* 0x0000000e7d7d7220 */ /* 0x000fc80000400000 */
[----:B------:R-:W-:-:S05]  /*37a0*/  FFMA R125, R92, R11, R125 ;  /* 0x0000000b5c7d7223 */ /* 0x000fca000000007d */
[----:B------:R-:W-:-:S04]  /*37b0*/  F2FP.BF16.F32.PACK_AB R125, RZ, R125 ;  /* 0x0000007dff7d723e */ /* 0x000fc800000010ff */
[----:B------:R-:W-:Y:S02]  /*37c0*/  PRMT R90, R125, 0x7610, R90 ;  /* 0x000076107d5a7816 */ /* 0x000fe4000000005a */
[----:B------:R-:W-:-:S03]  /*37d0*/  LOP3.LUT R125, R17, 0x22, RZ, 0xfc, !PT ;  /* 0x00000022117d7812 */ /* 0x000fc600078efcff */
[----:B------:R3:W-:Y:S01]  /*37e0*/  @P5 STG.E.U16 desc[UR14][R126.64], R90 ;  /* 0x0000005a7e005986 */ /* 0x0007e2000c10150e */
[----:B--2---:R-:W-:-:S05]  /*37f0*/  IADD3 R132, P5, R125, R2, RZ ;  /* 0x000000027d847210 */ /* 0x004fca0007fbe0ff */
[----:B------:R-:W-:Y:S01]  /*3800*/  IMAD.X R133, R21, 0x1, R3, P5 ;  /* 0x0000000115857824 */ /* 0x000fe200028e0603 */
[----:B------:R-:W-:-:S04]  /*3810*/  IADD3 R134, P5, R4, UR19, RZ ;  /* 0x0000001304867c10 */ /* 0x000fc8000ffbe0ff */
[----:B------:R-:W-:Y:S02]  /*3820*/  IADD3.X R135, R5, UR4, RZ, P5, !PT ;  /* 0x0000000405877c10 */ /* 0x000fe4000affe4ff */
[----:B------:R-:W-:-:S04]  /*3830*/  ISETP.GT.AND P5, PT, R10, 0x9, PT ;  /* 0x000000090a00780c */ /* 0x000fc80003fa4270 */
[----:B------:R-:W-:-:S13]  /*3840*/  ISETP.GT.AND P5, PT, R0, 0x40, P5 ;  /* 0x000000400000780c */ /* 0x000fda0002fa4270 */
[----:B------:R-:W2:Y:S01]  /*3850*/  @P5 LDG.E.LTC128B.U16 R20, desc[UR14][R134.64] ;  /* 0x0000000e86145981 */ /* 0x000ea2000c1e1520 */
[----:B------:R-:W-:Y:S01]  /*3860*/  BSSY B0, `(.L_x_86) ;  /* 0x000000d000007945 */ /* 0x000fe20003800000 */
[----:B--2---:R-:W-:-:S04]  /*3870*/  IMAD.U32 R137, R20, 0x10000, RZ ;  /* 0x0001000014897824 */ /* 0x004fc800078e00ff */
[----:B------:R-:W-:-:S04]  /*3880*/  FMUL R16, R137, R14 ;  /* 0x0000000e89107220 */ /* 0x000fc80000400000 */
[----:B------:R-:W-:-:S05]  /*3890*/  FFMA R16, R93, R11, R16 ;  /* 0x0000000b5d107223 */ /* 0x000fca0000000010 */
[----:B------:R-:W-:-:S05]  /*38a0*/  F2FP.BF16.F32.PACK_AB R16, RZ, R16 ;  /* 0x00000010ff10723e */ /* 0x000fca00000010ff */
[----:B------:R2:W-:Y:S01]  /*38b0*/  @P5 STG.E.U16 desc[UR14][R128.64], R16 ;  /* 0x0000001080005986 */ /* 0x0005e2000c10150e */
[----:B---3--:R-:W-:-:S05]  /*38c0*/  IADD3 R126, P5, R123, R6, RZ ;  /* 0x000000067b7e7210 */ /* 0x008fca0007fbe0ff */
[----:B------:R-:W-:Y:S01]  /*38d0*/  IMAD.X R127, R21, 0x1, R7, P5 ;  /* 0x00000001157f7824 */ /* 0x000fe200028e0607 */
[----:B------:R-:W-:-:S13]  /*38e0*/  ISETP.GT.AND P5, PT, R0, 0x48, P6 ;  /* 0x000000480000780c */ /* 0x000fda00037a4270 */
[----:B--2---:R-:W-:Y:S05]  /*38f0*/  @!P5 BRA `(.L_x_87) ;  /* 0x00000000000cd947 */ /* 0x004fea0003800000 */
[----:B------:R-:W-:-:S04]  /*3900*/  IADD3 R92, P6, R8, UR20, RZ ;  /* 0x00000014085c7c10 */ /* 0x000fc8000ffde0ff */
[----:B------:R-:W-:-:S05]  /*3910*/  IADD3.X R93, R9, UR4, RZ, P6, !PT ;  /* 0x00000004095d7c10 */ /* 0x000fca000b7fe4ff */
[----:B------:R2:W5:Y:S04]  /*3920*/  LDG.E.LTC128B.U16 R20, desc[UR14][R92.64] ;  /* 0x0000000e5c147981 */ /* 0x000568000c1e1520 */
.L_x_87:
[----:B------:R-:W-:Y:S05]  /*3930*/  BSYNC B0 ;  /* 0x0000000000007941 */ /* 0x000fea0003800000 */
.L_x_86:
[----:B--2--5:R-:W-:Y:S01]  /*3940*/  IMAD.U32 R93, R20, 0x10000, RZ ;  /* 0x00010000145d7824 */ /* 0x024fe200078e00ff */
[----:B------:R-:W-:Y:S01]  /*3950*/  ISETP.GT.AND P6, PT, R10, 0x9, PT ;  /* 0x000000090a00780c */ /* 0x000fe20003fc4270 */
[----:B------:R-:W-:Y:S02]  /*3960*/  BSSY B0, `(.L_x_88) ;  /* 0x000000c000007945 */ /* 0x000fe40003800000 */
        /* <DEDUP_REMOVED lines=11> */
.L_x_89:
[----:B------:R-:W-:Y:S05]  /*3a20*/  BSYNC B0 ;  /* 0x0000000000007941 */ /* 0x000fea0003800000 */
.L_x_88:
[----:B--2--5:R-:W-:Y:S01]  /*3a30*/  IMAD.U32 R93, R20, 0x10000, RZ ;  /* 0x00010000145d7824 */ /* 0x024fe200078e00ff */
[----:B------:R-:W-:Y:S01]  /*3a40*/  ULOP3.LUT UR18, UR22, 0x20, URZ, 0xfc, !UPT ;  /* 0x0000002016127892 */ /* 0x000fe2000f8efc3f */
[----:B------:R-:W-:Y:S02]  /*3a50*/  ISETP.GT.AND P6, PT, R10, 0x10, PT ;  /* 0x000000100a00780c */ /* 0x000fe40003fc4270 */
[----:B------:R-:W-:Y:S01]  /*3a60*/  FMUL R16, R93, R14 ;  /* 0x0000000e5d107220 */ /* 0x000fe20000400000 */
[----:B------:R-:W-:-:S03]  /*3a70*/  LOP3.LUT R93, R17, 0x30, RZ, 0xfc, !PT ;  /* 0x00000030115d7812 */ /* 0x000fc600078efcff */
[----:B------:R-:W-:-:S05]  /*3a80*/  FFMA R16, R95, R11, R16 ;  /* 0x0000000b5f107223 */ /* 0x000fca0000000010 */
        /* <DEDUP_REMOVED lines=36> */
.L_x_91:
[----:B------:R-:W-:Y:S05]  /*3cd0*/  BSYNC B0 ;  /* 0x0000000000007941 */ /* 0x000fea0003800000 */
.L_x_90:
        /* <DEDUP_REMOVED lines=14> */
.L_x_93:
[----:B------:R-:W-:Y:S05]  /*3dc0*/  BSYNC B0 ;  /* 0x0000000000007941 */ /* 0x000fea0003800000 */
.L_x_92:
        /* <DEDUP_REMOVED lines=42> */
.L_x_95:
[----:B------:R-:W-:Y:S05]  /*4070*/  BSYNC B0 ;  /* 0x0000000000007941 */ /* 0x000fea0003800000 */
.L_x_94:
        /* <DEDUP_REMOVED lines=14> */
.L_x_97:
[----:B------:R-:W-:Y:S05]  /*4160*/  BSYNC B0 ;  /* 0x0000000000007941 */ /* 0x000fea0003800000 */
.L_x_96:
        /* <DEDUP_REMOVED lines=42> */
.L_x_99:
[----:B------:R-:W-:Y:S05]  /*4410*/  BSYNC B0 ;  /* 0x0000000000007941 */ /* 0x000fea0003800000 */
.L_x_98:
        /* <DEDUP_REMOVED lines=14> */
.L_x_101:
[----:B------:R-:W-:Y:S05]  /*4500*/  BSYNC B0 ;  /* 0x0000000000007941 */ /* 0x000fea0003800000 */
.L_x_100:
        /* <DEDUP_REMOVED lines=41> */
.L_x_103:
[----:B------:R-:W-:Y:S05]  /*47a0*/  BSYNC B0 ;  /* 0x0000000000007941 */ /* 0x000fea0003800000 */
.L_x_102:
[----:B--2--5:R-:W-:Y:S01]  /*47b0*/  IMAD.U32 R109, R20, 0x10000, RZ ;  /* 0x00010000146d7824 */ /* 0x024fe200078e00ff */
        /* <DEDUP_REMOVED lines=12> */
.L_x_105:
[----:B------:R-:W-:Y:S05]  /*4880*/  BSYNC B0 ;  /* 0x0000000000007941 */ /* 0x000fea0003800000 */
.L_x_104:
[----:B--2--5:R-:W-:Y:S01]  /*4890*/  IMAD.U32 R109, R20, 0x10000, RZ ;  /* 0x00010000146d7824 */ /* 0x024fe200078e00ff */
[----:B------:R-:W-:-:S03]  /*48a0*/  ULOP3.LUT UR8, UR22, 0x60, URZ, 0xfc, !UPT ;  /* 0x0000006016087892 */ /* 0x000fc6000f8efc3f */
        /* <DEDUP_REMOVED lines=31> */
[----:B------:R-:W-:-:S05]  /*4aa0*/  IADD3 R112, P5, R105, R6, RZ ;  /* 0x0000000669707210 */ /* 0x000fca0007fbe0ff */
[----:B------:R-:W-:Y:S01]  /*4ab0*/  IMAD.X R113, R21, 0x1, R7, P5 ;  /* 0x0000000115717824 */ /* 0x000fe200028e0607 */
[----:B------:R-:W-:-:S13]  /*4ac0*/  ISETP.GT.AND P5, PT, R0, 0x48, P3 ;  /* 0x000000480000780c */ /* 0x000fda0001fa4270 */
[----:B---3--:R-:W-:Y:S05]  /*4ad0*/  @!P5 BRA `(.L_x_107) ;  /* 0x00000000000cd947 */ /* 0x008fea0003800000 */
[----:B------:R-:W-:-:S04]  /*4ae0*/  IADD3 R2, P6, R8, UR8, RZ ;  /* 0x0000000808027c10 */ /* 0x000fc8000ffde0ff */
[----:B------:R-:W-:-:S05]  /*4af0*/  IADD3.X R3, R9, UR4, RZ, P6, !PT ;  /* 0x0000000409037c10 */ /* 0x000fca000b7fe4ff */
[----:B------:R2:W5:Y:S04]  /*4b00*/  LDG.E.LTC128B.U16 R20, desc[UR14][R2.64] ;  /* 0x0000000e02147981 */ /* 0x000568000c1e1520 */
.L_x_107:
[----:B------:R-:W-:Y:S05]  /*4b10*/  BSYNC B0 ;  /* 0x0000000000007941 */ /* 0x000fea0003800000 */
.L_x_106:
        /* <DEDUP_REMOVED lines=13> */
.L_x_109:
[----:B------:R-:W-:Y:S05]  /*4bf0*/  BSYNC B0 ;  /* 0x0000000000007941 */ /* 0x000fea0003800000 */
.L_x_108:
[----:B--2--5:R-:W-:Y:S01]  /*4c00*/  IMAD.U32 R3, R20, 0x10000, RZ ;  /* 0x0001000014037824 */ /* 0x024fe200078e00ff */
[----:B------:R-:W-:-:S03]  /*4c10*/  ULOP3.LUT UR6, UR22, 0x70, URZ, 0xfc, !UPT ;  /* 0x0000007016067892 */ /* 0x000fc6000f8efc3f */
        /* <DEDUP_REMOVED lines=8> */
[----:B--2---:R-:W-:Y:S02]  /*4ca0*/  IADD3.X R3, R5, UR4, RZ, P5, !PT ;  /* 0x0000000405037c10 */ /* 0x004fe4000affe4ff */
[----:B------:R-:W-:-:S13]  /*4cb0*/  ISETP.GT.AND P5, PT, R0, 0x40, P1 ;  /* 0x000000400000780c */ /* 0x000fda0000fa4270 */
[----:B------:R-:W2:Y:S01]  /*4cc0*/  @P5 LDG.E.LTC128B.U16 R20, desc[UR14][R2.64] ;  /* 0x0000000e02145981 */ /* 0x000ea2000c1e1520 */
[----:B------:R-:W-:Y:S01]  /*4cd0*/  ULOP3.LUT UR5, UR22, 0x72, URZ, 0xfc, !UPT ;  /* 0x0000007216057892 */ /* 0x000fe2000f8efc3f */
[----:B--2---:R-:W-:-:S04]  /*4ce0*/  IMAD.U32 R115, R20, 0x10000, RZ ;  /* 0x0001000014737824 */ /* 0x004fc800078e00ff */
[----:B------:R-:W-:-:S04]  /*4cf0*/  FMUL R115, R115, R14 ;  /* 0x0000000e73737220 */ /* 0x000fc80000400000 */
[----:B------:R-:W-:-:S05]  /*4d00*/  FFMA R115, R116, R11, R115 ;  /* 0x0000000b74737223 */ /* 0x000fca0000000073 */
[----:B------:R-:W-:-:S05]  /*4d10*/  F2FP.BF16.F32.PACK_AB R115, RZ, R115 ;  /* 0x00000073ff73723e */ /* 0x000fca00000010ff */
[----:B------:R-:W-:Y:S01]  /*4d20*/  @P5 STG.E.U16 desc[UR14][R126.64], R115 ;  /* 0x000000737e005986 */ /* 0x000fe2000c10150e */
[----:B------:R-:W-:-:S05]  /*4d30*/  IADD3 R6, P5, R111, R6, RZ ;  /* 0x000000066f067210 */ /* 0x000fca0007fbe0ff */
[----:B------:R-:W-:Y:S01]  /*4d40*/  IMAD.X R7, R21, 0x1, R7, P5 ;  /* 0x0000000115077824 */ /* 0x000fe200028e0607 */
[----:B----4-:R-:W-:-:S04]  /*4d50*/  IADD3 R4, P5, R4, UR5, RZ ;  /* 0x0000000504047c10 */ /* 0x010fc8000ffbe0ff */
[----:B------:R-:W-:Y:S02]  /*4d60*/  IADD3.X R5, R5, UR4, RZ, P5, !PT ;  /* 0x0000000405057c10 */ /* 0x000fe4000affe4ff */
[----:B------:R-:W-:-:S13]  /*4d70*/  ISETP.GT.AND P5, PT, R0, 0x40, P0 ;  /* 0x000000400000780c */ /* 0x000fda00007a4270 */
[----:B------:R-:W2:Y:S01]  /*4d80*/  @P5 LDG.E.LTC128B.U16 R20, desc[UR14][R4.64] ;  /* 0x0000000e04145981 */ /* 0x000ea2000c1e1520 */
[----:B------:R-:W-:Y:S01]  /*4d90*/  BSSY B0, `(.L_x_110) ;  /* 0x000000e000007945 */ /* 0x000fe20003800000 */
[----:B--2---:R-:W-:-:S04]  /*4da0*/  IMAD.U32 R3, R20, 0x10000, RZ ;  /* 0x0001000014037824 */ /* 0x004fc800078e00ff */
[----:B------:R-:W-:-:S04]  /*4db0*/  FMUL R2, R3, R14 ;  /* 0x0000000e03027220 */ /* 0x000fc80000400000 */
[----:B------:R-:W-:-:S05]  /*4dc0*/  FFMA R2, R117, R11, R2 ;  /* 0x0000000b75027223 */ /* 0x000fca0000000002 */
[----:B------:R-:W-:-:S04]  /*4dd0*/  F2FP.BF16.F32.PACK_AB R2, RZ, R2 ;  /* 0x00000002ff02723e */ /* 0x000fc800000010ff */
[----:B------:R-:W-:-:S05]  /*4de0*/  PRMT R3, R2, 0x7610, R3 ;  /* 0x0000761002037816 */ /* 0x000fca0000000003 */
[----:B------:R2:W-:Y:S01]  /*4df0*/  @P5 STG.E.U16 desc[UR14][R128.64], R3 ;  /* 0x0000000380005986 */ /* 0x0005e2000c10150e */
[----:B------:R-:W-:-:S05]  /*4e00*/  IADD3 R2, P5, R12, R17, RZ ;  /* 0x000000110c027210 */ /* 0x000fca0007fbe0ff */
[----:B--2---:R-:W-:Y:S01]  /*4e10*/  IMAD.X R3, R13, 0x1, R21, P5 ;  /* 0x000000010d037824 */ /* 0x004fe200028e0615 */
[----:B------:R-:W-:-:S13]  /*4e20*/  ISETP.GT.AND P5, PT, R0, 0x48, P1 ;  /* 0x000000480000780c */ /* 0x000fda0000fa4270 */
[----:B------:R-:W-:Y:S05]  /*4e30*/  @!P5 BRA `(.L_x_111) ;  /* 0x00000000000cd947 */ /* 0x000fea0003800000 */
[----:B------:R-:W-:-:S04]  /*4e40*/  IADD3 R4, P6, R8, UR6, RZ ;  /* 0x0000000608047c10 */ /* 0x000fc8000ffde0ff */
[----:B------:R-:W-:-:S05]  /*4e50*/  IADD3.X R5, R9, UR4, RZ, P6, !PT ;  /* 0x0000000409057c10 */ /* 0x000fca000b7fe4ff */
[----:B------:R2:W5:Y:S04]  /*4e60*/  LDG.E.LTC128B.U16 R20, desc[UR14][R4.64] ;  /* 0x0000000e04147981 */ /* 0x000568000c1e1520 */
.L_x_111:
[----:B------:R-:W-:Y:S05]  /*4e70*/  BSYNC B0 ;  /* 0x0000000000007941 */ /* 0x000fea0003800000 */
.L_x_110:
        /* <DEDUP_REMOVED lines=8> */
[----:B------:R-:W-:-:S04]  /*4f00*/  IADD3 R4, P5, R8, UR5, RZ ;  /* 0x0000000508047c10 */ /* 0x000fc8000ffbe0ff */
[----:B--2---:R-:W-:Y:S02]  /*4f10*/  IADD3.X R5, R9, UR4, RZ, P5, !PT ;  /* 0x0000000409057c10 */ /* 0x004fe4000affe4ff */
[----:B------:R-:W-:-:S13]  /*4f20*/  ISETP.GT.AND P5, PT, R0, 0x48, P0 ;  /* 0x000000480000780c */ /* 0x000fda00007a4270 */
[----:B------:R-:W-:Y:S05]  /*4f30*/  @!P5 BRA `(.L_x_113) ;  /* 0x000000000004d947 */ /* 0x000fea0003800000 */
[----:B------:R2:W5:Y:S02]  /*4f40*/  LDG.E.LTC128B.U16 R20, desc[UR14][R4.64] ;  /* 0x0000000e04147981 */ /* 0x000564000c1e1520 */
.L_x_113:
[----:B------:R-:W-:Y:S05]  /*4f50*/  BSYNC B0 ;  /* 0x0000000000007941 */ /* 0x000fea0003800000 */
.L_x_112:
[----:B--2--5:R-:W-:Y:S01]  /*4f60*/  IMAD.U32 R5, R20, 0x10000, RZ ;  /* 0x0001000014057824 */ /* 0x024fe200078e00ff */
[----:B------:R-:W-:Y:S01]  /*4f70*/  ISETP.GT.AND P6, PT, R10, RZ, PT ;  /* 0x000000ff0a00720c */ /* 0x000fe20003fc4270 */
[----:B------:R-:W-:Y:S02]  /*4f80*/  BSSY B0, `(.L_x_114) ;  /* 0x000000d000007945 */ /* 0x000fe40003800000 */
        /* <DEDUP_REMOVED lines=12> */
.L_x_115:
[----:B------:R-:W-:Y:S05]  /*5050*/  BSYNC B0 ;  /* 0x0000000000007941 */ /* 0x000fea0003800000 */
.L_x_114:
[----:B-----5:R-:W-:Y:S01]  /*5060*/  IMAD.U32 R7, R20, 0x10000, RZ ;  /* 0x0001000014077824 */ /* 0x020fe200078e00ff */
        /* <DEDUP_REMOVED lines=13> */
.L_x_117:
[----:B------:R-:W-:Y:S05]  /*5140*/  BSYNC B0 ;  /* 0x0000000000007941 */ /* 0x000fea0003800000 */
.L_x_116:
[----:B---3-5:R-:W-:Y:S01]  /*5150*/  IMAD.U32 R7, R20, 0x10000, RZ ;  /* 0x0001000014077824 */ /* 0x028fe200078e00ff */
        /* <DEDUP_REMOVED lines=8> */
[----:B---3--:R-:W-:Y:S01]  /*51e0*/  IMAD.X R7, R89, 0x1, R21, P5 ;  /* 0x0000000159077824 */ /* 0x008fe200028e0615 */
[----:B0-----:R-:W-:-:S04]  /*51f0*/  IADD3 R8, P5, R22, UR22, RZ ;  /* 0x0000001616087c10 */ /* 0x001fc8000ffbe0ff */
[----:B------:R-:W-:Y:S02]  /*5200*/  IADD3.X R9, R23, UR4, RZ, P5, !PT ;  /* 0x0000000417097c10 */ /* 0x000fe4000affe4ff */
[----:B------:R-:W-:-:S13]  /*5210*/  ISETP.GT.AND P5, PT, R0, 0x88, P6 ;  /* 0x000000880000780c */ /* 0x000fda00037a4270 */
[----:B------:R-:W-:Y:S05]  /*5220*/  @!P5 BRA `(.L_x_119) ;  /* 0x000000000004d947 */ /* 0x000fea0003800000 */
[----:B------:R0:W5:Y:S02]  /*5230*/  LDG.E.LTC128B.U16 R20, desc[UR14][R8.64] ;  /* 0x0000000e08147981 */ /* 0x000164000c1e1520 */
.L_x_119:
[----:B------:R-:W-:Y:S05]  /*5240*/  BSYNC B0 ;  /* 0x0000000000007941 */ /* 0x000fea0003800000 */
.L_x_118:
        /* <DEDUP_REMOVED lines=14> */
.L_x_121:
[----:B------:R-:W-:Y:S05]  /*5330*/  BSYNC B0 ;  /* 0x0000000000007941 */ /* 0x000fea0003800000 */
.L_x_120:
[----:B---3-5:R-:W-:Y:S01]  /*5340*/  IMAD.U32 R57, R20, 0x10000, RZ ;  /* 0x0001000014397824 */ /* 0x028fe200078e00ff */
        /* <DEDUP_REMOVED lines=13> */
.L_x_123:
[----:B------:R-:W-:Y:S05]  /*5420*/  BSYNC B0 ;  /* 0x0000000000007941 */ /* 0x000fea0003800000 */
.L_x_122:
        /* <DEDUP_REMOVED lines=8> */
[----:B---3--:R-:W-:Y:S01]  /*54b0*/  IMAD.X R59, R13, 0x1, R21, P5 ;  /* 0x000000010d3b7824 */ /* 0x008fe200028e0615 */
[----:B------:R-:W-:-:S13]  /*54c0*/  ISETP.GT.AND P5, PT, R0, 0x80, P6 ;  /* 0x000000800000780c */ /* 0x000fda00037a4270 */
[----:B------:R-:W-:Y:S05]  /*54d0*/  @!P5 BRA `(.L_x_125) ;  /* 0x00000000000cd947 */ /* 0x000fea0003800000 */
[----:B------:R-:W-:-:S04]  /*54e0*/  IADD3 R112, P6, R18, UR19, RZ ;  /* 0x0000001312707c10 */ /* 0x000fc8000ffde0ff */
[----:B------:R-:W-:-:S05]  /*54f0*/  IADD3.X R113, R19, UR4, RZ, P6, !PT ;  /* 0x0000000413717c10 */ /* 0x000fca000b7fe4ff */
[----:B------:R3:W5:Y:S04]  /*5500*/  LDG.E.LTC128B.U16 R20, desc[UR14][R112.64] ;  /* 0x0000000e70147981 */ /* 0x000768000c1e1520 */
.L_x_125:
[----:B------:R-:W-:Y:S05]  /*5510*/  BSYNC B0 ;  /* 0x0000000000007941 */ /* 0x000fea0003800000 */
.L_x_124:
        /* <DEDUP_REMOVED lines=14> */
.L_x_127:
[----:B------:R-:W-:Y:S05]  /*5600*/  BSYNC B0 ;  /* 0x0000000000007941 */ /* 0x000fea0003800000 */
.L_x_126:
        /* <DEDUP_REMOVED lines=14> */
.L_x_129:
[----:B------:R-:W-:Y:S05]  /*56f0*/  BSYNC B0 ;  /* 0x0000000000007941 */ /* 0x000fea0003800000 */
.L_x_128:
        /* <DEDUP_REMOVED lines=14> */
.L_x_131:
[----:B------:R-:W-:Y:S05]  /*57e0*/  BSYNC B0 ;  /* 0x0000000000007941 */ /* 0x000fea0003800000 */
.L_x_130:
        /* <DEDUP_REMOVED lines=14> */
.L_x_133:
[----:B------:R-:W-:Y:S05]  /*58d0*/  BSYNC B0 ;  /* 0x0000000000007941 */ /* 0x000fea0003800000 */
.L_x_132:
        /* <DEDUP_REMOVED lines=14> */
.L_x_135:
[----:B------:R-:W-:Y:S05]  /*59c0*/  BSYNC B0 ;  /* 0x0000000000007941 */ /* 0x000fea0003800000 */
.L_x_134:
        /* <DEDUP_REMOVED lines=14> */
.L_x_137:
[----:B------:R-:W-:Y:S05]  /*5ab0*/  BSYNC B0 ;  /* 0x0000000000007941 */ /* 0x000fea0003800000 */
.L_x_136:
        /* <DEDUP_REMOVED lines=14> */
.L_x_139:
[----:B------:R-:W-:Y:S05]  /*5ba0*/  BSYNC B0 ;  /* 0x0000000000007941 */ /* 0x000fea0003800000 */
.L_x_138:
        /* <DEDUP_REMOVED lines=14> */
.L_x_141:
[----:B------:R-:W-:Y:S05]  /*5c90*/  BSYNC B0 ;  /* 0x0000000000007941 */ /* 0x000fea0003800000 */
.L_x_140:
        /* <DEDUP_REMOVED lines=14> */
.L_x_143:
[----:B------:R-:W-:Y:S05]  /*5d80*/  BSYNC B0 ;  /* 0x0000000000007941 */ /* 0x000fea0003800000 */
.L_x_142:
        /* <DEDUP_REMOVED lines=14> */
.L_x_145:
[----:B------:R-:W-:Y:S05]  /*5e70*/  BSYNC B0 ;  /* 0x0000000000007941 */ /* 0x000fea0003800000 */
.L_x_144:
        /* <DEDUP_REMOVED lines=14> */
.L_x_147:
[----:B------:R-:W-:Y:S05]  /*5f60*/  BSYNC B0 ;  /* 0x0000000000007941 */ /* 0x000fea0003800000 */
.L_x_146:
        /* <DEDUP_REMOVED lines=14> */
.L_x_149:
[----:B------:R-:W-:Y:S05]  /*6050*/  BSYNC B0 ;  /* 0x0000000000007941 */ /* 0x000fea0003800000 */
.L_x_148:
        /* <DEDUP_REMOVED lines=14> */
.L_x_151:
[----:B------:R-:W-:Y:S05]  /*6140*/  BSYNC B0 ;  /* 0x0000000000007941 */ /* 0x000fea0003800000 */
.L_x_150:
        /* <DEDUP_REMOVED lines=14> */
.L_x_153:
[----:B------:R-:W-:Y:S05]  /*6230*/  BSYNC B0 ;  /* 0x0000000000007941 */ /* 0x000fea0003800000 */
.L_x_152:
        /* <DEDUP_REMOVED lines=14> */
.L_x_155:
[----:B------:R-:W-:Y:S05]  /*6320*/  BSYNC B0 ;  /* 0x0000000000007941 */ /* 0x000fea0003800000 */
.L_x_154:
[----:B---3-5:R-:W-:Y:S01]  /*6330*/  IMAD.U32 R59, R20, 0x10000, RZ ;  /* 0x00010000143b7824 */ /* 0x028fe200078e00ff */
[----:B------:R-:W-:Y:S03]  /*6340*/  BSSY B0, `(.L_x_156) ;  /* 0x000000c000007945 */ /* 0x000fe60003800000 */
        /* <DEDUP_REMOVED lines=11> */
.L_x_157:
[----:B------:R-:W-:Y:S05]  /*6400*/  BSYNC B0 ;  /* 0x0000000000007941 */ /* 0x000fea0003800000 */
.L_x_156:
        /* <DEDUP_REMOVED lines=14> */
.L_x_159:
[----:B------:R-:W-:Y:S05]  /*64f0*/  BSYNC B0 ;  /* 0x0000000000007941 */ /* 0x000fea0003800000 */
.L_x_158:
[----:B---3-5:R-:W-:Y:S01]  /*6500*/  IMAD.U32 R61, R20, 0x10000, RZ ;  /* 0x00010000143d7824 */ /* 0x028fe200078e00ff */
        /* <DEDUP_REMOVED lines=12> */
.L_x_161:
[----:B------:R-:W-:Y:S05]  /*65d0*/  BSYNC B0 ;  /* 0x0000000000007941 */ /* 0x000fea0003800000 */
.L_x_160:
        /* <DEDUP_REMOVED lines=13> */
.L_x_163:
[----:B------:R-:W-:Y:S05]  /*66b0*/  BSYNC B0 ;  /* 0x0000000000007941 */ /* 0x000fea0003800000 */
.L_x_162:
        /* <DEDUP_REMOVED lines=13> */
.L_x_165:
[----:B------:R-:W-:Y:S05]  /*6790*/  BSYNC B0 ;  /* 0x0000000000007941 */ /* 0x000fea0003800000 */
.L_x_164:
        /* <DEDUP_REMOVED lines=13> */
.L_x_167:
[----:B------:R-:W-:Y:S05]  /*6870*/  BSYNC B0 ;  /* 0x0000000000007941 */ /* 0x000fea0003800000 */
.L_x_166:
        /* <DEDUP_REMOVED lines=13> */
.L_x_169:
[----:B------:R-:W-:Y:S05]  /*6950*/  BSYNC B0 ;  /* 0x0000000000007941 */ /* 0x000fea0003800000 */
.L_x_168:
        /* <DEDUP_REMOVED lines=13> */
.L_x_171:
[----:B------:R-:W-:Y:S05]  /*6a30*/  BSYNC B0 ;  /* 0x0000000000007941 */ /* 0x000fea0003800000 */
.L_x_170:
        /* <DEDUP_REMOVED lines=8> */
[----:B------:R-:W-:-:S04]  /*6ac0*/  IADD3 R18, P5, R18, UR5, RZ ;  /* 0x0000000512127c10 */ /* 0x000fc8000ffbe0ff */
[----:B------:R-:W-:Y:S02]  /*6ad0*/  IADD3.X R19, R19, UR4, RZ, P5, !PT ;  /* 0x0000000413137c10 */ /* 0x000fe4000affe4ff */
[----:B------:R-:W-:-:S13]  /*6ae0*/  ISETP.GT.AND P5, PT, R0, 0x80, P0 ;  /* 0x000000800000780c */ /* 0x000fda00007a4270 */
[----:B------:R-:W-:Y:S05]  /*6af0*/  @!P5 BRA `(.L_x_173) ;  /* 0x000000000004d947 */ /* 0x000fea0003800000 */
[----:B------:R3:W5:Y:S02]  /*6b00*/  LDG.E.LTC128B.U16 R20, desc[UR14][R18.64] ;  /* 0x0000000e12147981 */ /* 0x000764000c1e1520 */
.L_x_173:
[----:B------:R-:W-:Y:S05]  /*6b10*/  BSYNC B0 ;  /* 0x0000000000007941 */ /* 0x000fea0003800000 */
.L_x_172:
        /* <DEDUP_REMOVED lines=13> */
.L_x_175:
[----:B------:R-:W-:Y:S05]  /*6bf0*/  BSYNC B0 ;  /* 0x0000000000007941 */ /* 0x000fea0003800000 */
.L_x_174:
        /* <DEDUP_REMOVED lines=9> */
[----:B---3--:R-:W-:Y:S02]  /*6c90*/  IADD3.X R13, R23, UR4, RZ, P5, !PT ;  /* 0x00000004170d7c10 */ /* 0x008fe4000affe4ff */
[----:B------:R-:W-:-:S13]  /*6ca0*/  ISETP.GT.AND P5, PT, R0, 0x88, P0 ;  /* 0x000000880000780c */ /* 0x000fda00007a4270 */
[----:B------:R-:W-:Y:S05]  /*6cb0*/  @!P5 BRA `(.L_x_177) ;  /* 0x000000000004d947 */ /* 0x000fea0003800000 */
[----:B------:R3:W5:Y:S02]  /*6cc0*/  LDG.E.LTC128B.U16 R20, desc[UR14][R12.64] ;  /* 0x0000000e0c147981 */ /* 0x000764000c1e1520 */
.L_x_177:
[----:B------:R-:W-:Y:S05]  /*6cd0*/  BSYNC B0 ;  /* 0x0000000000007941 */ /* 0x000fea0003800000 */
.L_x_176:
        /* <DEDUP_REMOVED lines=15> */
.L_x_179:
[----:B------:R-:W-:Y:S05]  /*6dd0*/  BSYNC B0 ;  /* 0x0000000000007941 */ /* 0x000fea0003800000 */
.L_x_178:
        /* <DEDUP_REMOVED lines=11> */
[----:B-1----:R-:W-:-:S04]  /*6e90*/  IADD3 R22, P6, R4, UR21, RZ ;  /* 0x0000001504167c10 */ /* 0x002fc8000ffde0ff */
[----:B------:R-:W-:-:S05]  /*6ea0*/  IADD3.X R23, R5, UR4, RZ, P6, !PT ;  /* 0x0000000405177c10 */ /* 0x000fca000b7fe4ff */
[----:B------:R3:W5:Y:S04]  /*6eb0*/  LDG.E.LTC128B.U16 R20, desc[UR14][R22.64] ;  /* 0x0000000e16147981 */ /* 0x000768000c1e1520 */
.L_x_181:
[----:B------:R-:W-:Y:S05]  /*6ec0*/  BSYNC B0 ;  /* 0x0000000000007941 */ /* 0x000fea0003800000 */
.L_x_180:
[----:B-1-3-5:R-:W-:Y:S01]  /*6ed0*/  IMAD.U32 R23, R20, 0x10000, RZ ;  /* 0x0001000014177824 */ /* 0x02afe200078e00ff */
[----:B------:R-:W-:Y:S01]  /*6ee0*/  ISETP.GT.AND P6, PT, R10, RZ, PT ;  /* 0x000000ff0a00720c */ /* 0x000fe20003fc4270 */
[----:B------:R-:W-:Y:S02]  /*6ef0*/  BSSY B0, `(.L_x_182) ;  /* 0x000000e000007945 */ /* 0x000fe40003800000 */
[----:B------:R-:W-:-:S04]  /*6f00*/  FMUL R16, R23, R14 ;  /* 0x0000000e17107220 */ /* 0x000fc80000400000 */
[----:B------:R-:W-:-:S05]  /*6f10*/  FFMA R16, R25, R11, R16 ;  /* 0x0000000b19107223 */ /* 0x000fca0000000010 */
[----:B------:R-:W-:-:S04]  /*6f20*/  F2FP.BF16.F32.PACK_AB R16, RZ, R16 ;  /* 0x00000010ff10723e */ /* 0x000fc800000010ff */
[----:B------:R-:W-:Y:S02]  /*6f30*/  PRMT R23, R16, 0x7610, R23 ;  /* 0x0000761010177816 */ /* 0x000fe40000000017 */
[----:B------:R-:W-:-:S03]  /*6f40*/  PRMT R16, R20, 0x7610, R16 ;  /* 0x0000761014107816 */ /* 0x000fc60000000010 */
[----:B------:R1:W-:Y:S01]  /*6f50*/  @P5 STG.E.U16 desc[UR14][R60.64], R23 ;  /* 0x000000173c005986 */ /* 0x0003e2000c10150e */
[----:B------:R-:W-:-:S05]  /*6f60*/  IADD3 R22, P5, R6, R17, RZ ;  /* 0x0000001106167210 */ /* 0x000fca0007fbe0ff */
[----:B-1----:R-:W-:Y:S01]  /*6f70*/  IMAD.X R23, R7, 0x1, R21, P5 ;  /* 0x0000000107177824 */ /* 0x002fe200028e0615 */
[----:B------:R-:W-:-:S13]  /*6f80*/  ISETP.GT.AND P5, PT, R0, 0xc8, P6 ;  /* 0x000000c80000780c */ /* 0x000fda00037a4270 */
[----:B------:R-:W-:Y:S05]  /*6f90*/  @!P5 BRA `(.L_x_183) ;  /* 0x00000000000cd947 */ /* 0x000fea0003800000 */
[----:B------:R-:W-:-:S04]  /*6fa0*/  IADD3 R16, P6, R8, UR22, RZ ;  /* 0x0000001608107c10 */ /* 0x000fc8000ffde0ff */
[----:B------:R-:W-:-:S05]  /*6fb0*/  IADD3.X R17, R9, UR4, RZ, P6, !PT ;  /* 0x0000000409117c10 */ /* 0x000fca000b7fe4ff */
[----:B------:R1:W5:Y:S04]  /*6fc0*/  LDG.E.LTC128B.U16 R16, desc[UR14][R16.64] ;  /* 0x0000000e10107981 */ /* 0x000368000c1e1520 */
.L_x_183:
[----:B------:R-:W-:Y:S05]  /*6fd0*/  BSYNC B0 ;  /* 0x0000000000007941 */ /* 0x000fea0003800000 */
.L_x_182:
[----:B-1---5:R-:W-:Y:S01]  /*6fe0*/  IMAD.U32 R17, R16, 0x10000, RZ ;  /* 0x0001000010117824 */ /* 0x022fe200078e00ff */
        /* <DEDUP_REMOVED lines=9> */
[----:B-1----:R-:W-:Y:S05]  /*7080*/  @!P5 BRA `(.L_x_185) ;  /* 0x00000000000cd947 */ /* 0x002fea0003800000 */
[----:B------:R-:W-:-:S04]  /*7090*/  IADD3 R16, P6, R8, UR21, RZ ;  /* 0x0000001508107c10 */ /* 0x000fc8000ffde0ff */
[----:B------:R-:W-:-:S05]  /*70a0*/  IADD3.X R17, R9, UR4, RZ, P6, !PT ;  /* 0x0000000409117c10 */ /* 0x000fca000b7fe4ff */
[----:B------:R1:W5:Y:S04]  /*70b0*/  LDG.E.LTC128B.U16 R16, desc[UR14][R16.64] ;  /* 0x0000000e10107981 */ /* 0x000368000c1e1520 */
.L_x_185:
[----:B------:R-:W-:Y:S05]  /*70c0*/  BSYNC B0 ;  /* 0x0000000000007941 */ /* 0x000fea0003800000 */
.L_x_184:
        /* <DEDUP_REMOVED lines=12> */
[----:B-1----:R-:W-:-:S05]  /*7190*/  IADD3.X R17, R5, UR4, RZ, P6, !PT ;  /* 0x0000000405117c10 */ /* 0x002fca000b7fe4ff */
[----:B------:R3:W5:Y:S04]  /*71a0*/  LDG.E.LTC128B.U16 R16, desc[UR14][R16.64] ;  /* 0x0000000e10107981 */ /* 0x000768000c1e1520 */
.L_x_187:
[----:B------:R-:W-:Y:S05]  /*71b0*/  BSYNC B0 ;  /* 0x0000000000007941 */ /* 0x000fea0003800000 */
.L_x_186:
[----:B-----5:R-:W-:Y:S01]  /*71c0*/  IMAD.U32 R15, R16, 0x10000, RZ ;  /* 0x00010000100f7824 */ /* 0x020fe200078e00ff */
[----:B------:R-:W-:Y:S01]  /*71d0*/  ISETP.GT.AND P6, PT, R10, 0x9, PT ;  /* 0x000000090a00780c */ /* 0x000fe20003fc4270 */
[----:B------:R-:W-:Y:S02]  /*71e0*/  BSSY B0, `(.L_x_188) ;  /* 0x000000e000007945 */ /* 0x000fe40003800000 */
[----:B------:R-:W-:-:S04]  /*71f0*/  FMUL R15, R15, R14 ;  /* 0x0000000e0f0f7220 */ /* 0x000fc80000400000 */
[----:B------:R-:W-:-:S05]  /*7200*/  FFMA R15, R28, R11, R15 ;  /* 0x0000000b1c0f7223 */ /* 0x000fca000000000f */
[----:B------:R-:W-:-:S04]  /*7210*/  F2FP.BF16.F32.PACK_AB R15, RZ, R15 ;  /* 0x0000000fff0f723e */ /* 0x000fc800000010ff */
[----:B-1-3--:R-:W-:Y:S02]  /*7220*/  PRMT R17, R15, 0x7610, R17 ;  /* 0x000076100f117816 */ /* 0x00afe40000000011 */
[----:B------:R-:W-:-:S03]  /*7230*/  PRMT R15, R16, 0x7610, R15 ;  /* 0x00007610100f7816 */ /* 0x000fc6000000000f */
        /* <DEDUP_REMOVED lines=8> */
.L_x_189:
[----:B------:R-:W-:Y:S05]  /*72c0*/  BSYNC B0 ;  /* 0x0000000000007941 */ /* 0x000fea0003800000 */
.L_x_188:
[----:B-1---5:R-:W-:Y:S01]  /*72d0*/  IMAD.U32 R13, R15, 0x10000, RZ ;  /* 0x000100000f0d7824 */ /* 0x022fe200078e00ff */
[----:B------:R-:W-:Y:S01]  /*72e0*/  ISETP.GT.AND P6, PT, R10, 0x8, PT ;  /* 0x000000080a00780c */ /* 0x000fe20003fc4270 */
        /* <DEDUP_REMOVED lines=14> */
.L_x_191:
[----:B------:R-:W-:Y:S05]  /*73d0*/  BSYNC B0 ;  /* 0x0000000000007941 */ /* 0x000fea0003800000 */
.L_x_190:
        /* <DEDUP_REMOVED lines=14> */
.L_x_193:
[----:B------:R-:W-:Y:S05]  /*74c0*/  BSYNC B0 ;  /* 0x0000000000007941 */ /* 0x000fea0003800000 */
.L_x_192:
        /* <DEDUP_REMOVED lines=14> */
.L_x_195:
[----:B------:R-:W-:Y:S05]  /*75b0*/  BSYNC B0 ;  /* 0x0000000000007941 */ /* 0x000fea0003800000 */
.L_x_194:
        /* <DEDUP_REMOVED lines=14> */
.L_x_197:
[----:B------:R-:W-:Y:S05]  /*76a0*/  BSYNC B0 ;  /* 0x0000000000007941 */ /* 0x000fea0003800000 */
.L_x_196:
[----:B-1---5:R-:W-:Y:S01]  /*76b0*/  IMAD.U32 R13, R12, 0x10000, RZ ;  /* 0x000100000c0d7824 */ /* 0x022fe200078e00ff */
[----:B------:R-:W-:Y:S01]  /*76c0*/  ISETP.GT.AND P6, PT, R10, 0x10, PT ;  /* 0x000000100a00780c */ /* 0x000fe20003fc4270 */
        /* <DEDUP_REMOVED lines=13> */
.L_x_199:
[----:B------:R-:W-:Y:S05]  /*77a0*/  BSYNC B0 ;  /* 0x0000000000007941 */ /* 0x000fea0003800000 */
.L_x_198:
        /* <DEDUP_REMOVED lines=14> */
.L_x_201:
[----:B------:R-:W-:Y:S05]  /*7890*/  BSYNC B0 ;  /* 0x0000000000007941 */ /* 0x000fea0003800000 */
.L_x_200:
        /* <DEDUP_REMOVED lines=14> */
.L_x_203:
[----:B------:R-:W-:Y:S05]  /*7980*/  BSYNC B0 ;  /* 0x0000000000007941 */ /* 0x000fea0003800000 */
.L_x_202:
        /* <DEDUP_REMOVED lines=14> */
.L_x_205:
[----:B------:R-:W-:Y:S05]  /*7a70*/  BSYNC B0 ;  /* 0x0000000000007941 */ /* 0x000fea0003800000 */
.L_x_204:
        /* <DEDUP_REMOVED lines=15> */
.L_x_207:
[----:B------:R-:W-:Y:S05]  /*7b70*/  BSYNC B0 ;  /* 0x0000000000007941 */ /* 0x000fea0003800000 */
.L_x_206:
        /* <DEDUP_REMOVED lines=14> */
.L_x_209:
[----:B------:R-:W-:Y:S05]  /*7c60*/  BSYNC B0 ;  /* 0x0000000000007941 */ /* 0x000fea0003800000 */
.L_x_208:
        /* <DEDUP_REMOVED lines=15> */
.L_x_211:
[----:B------:R-:W-:Y:S05]  /*7d60*/  BSYNC B0 ;  /* 0x0000000000007941 */ /* 0x000fea0003800000 */
.L_x_210:
        /* <DEDUP_REMOVED lines=14> */
.L_x_213:
[----:B------:R-:W-:Y:S05]  /*7e50*/  BSYNC B0 ;  /* 0x0000000000007941 */ /* 0x000fea0003800000 */
.L_x_212:
[----:B-1---5:R-:W-:Y:S01]  /*7e60*/  IMAD.U32 R13, R12, 0x10000, RZ ;  /* 0x000100000c0d7824 */ /* 0x022fe200078e00ff */
[----:B------:R-:W-:Y:S01]  /*7e70*/  ISETP.GT.AND P6, PT, R10, 0x20, PT ;  /* 0x000000200a00780c */ /* 0x000fe20003fc4270 */
[----:B------:R-:W-:Y:S02]  /*7e80*/  BSSY B0, `(.L_x_214) ;  /* 0x000000a000007945 */ /* 0x000fe40003800000 */
[----:B------:R-:W-:-:S04]  /*7e90*/  FMUL R20, R13, R14 ;  /* 0x0000000e0d147220 */ /* 0x000fc80000400000 */
[----:B------:R-:W-:-:S05]  /*7ea0*/  FFMA R20, R41, R11, R20 ;  /* 0x0000000b29147223 */ /* 0x000fca0000000014 */
[----:B------:R-:W-:-:S05]  /*7eb0*/  F2FP.BF16.F32.PACK_AB R20, RZ, R20 ;  /* 0x00000014ff14723e */ /* 0x000fca00000010ff */
[----:B------:R1:W-:Y:S01]  /*7ec0*/  @P5 STG.E.U16 desc[UR14][R24.64], R20 ;  /* 0x0000001418005986 */ /* 0x0003e2000c10150e */
[----:B------:R-:W-:-:S13]  /*7ed0*/  ISETP.GT.AND P5, PT, R0, 0xc8, P6 ;  /* 0x000000c80000780c */ /* 0x000fda00037a4270 */
[----:B-1----:R-:W-:Y:S05]  /*7ee0*/  @!P5 BRA `(.L_x_215) ;  /* 0x00000000000cd947 */ /* 0x002fea0003800000 */
[----:B------:R-:W-:-:S04]  /*7ef0*/  IADD3 R12, P6, R8, UR12, RZ ;  /* 0x0000000c080c7c10 */ /* 0x000fc8000ffde0ff */
[----:B------:R-:W-:-:S05]  /*7f00*/  IADD3.X R13, R9, UR4, RZ, P6, !PT ;  /* 0x00000004090d7c10 */ /* 0x000fca000b7fe4ff */
[----:B------:R1:W5:Y:S04]  /*7f10*/  LDG.E.LTC128B.U16 R12, desc[UR14][R12.64] ;  /* 0x0000000e0c0c7981 */ /* 0x000368000c1e1520 */
.L_x_215:
[----:B------:R-:W-:Y:S05]  /*7f20*/  BSYNC B0 ;  /* 0x0000000000007941 */ /* 0x000fea0003800000 */
.L_x_214:
        /* <DEDUP_REMOVED lines=12> */
.L_x_217:
[----:B------:R-:W-:Y:S05]  /*7ff0*/  BSYNC B0 ;  /* 0x0000000000007941 */ /* 0x000fea0003800000 */
.L_x_216:
        /* <DEDUP_REMOVED lines=15> */
.L_x_219:
[----:B------:R-:W-:Y:S05]  /*80f0*/  BSYNC B0 ;  /* 0x0000000000007941 */ /* 0x000fea0003800000 */
.L_x_218:
[----:B-1---5:R-:W-:Y:S01]  /*8100*/  IMAD.U32 R13, R12, 0x10000, RZ ;  /* 0x000100000c0d7824 */ /* 0x022fe200078e00ff */
        /* <DEDUP_REMOVED lines=12> */
.L_x_221:
[----:B------:R-:W-:Y:S05]  /*81d0*/  BSYNC B0 ;  /* 0x0000000000007941 */ /* 0x000fea0003800000 */
.L_x_220:
[----:B-1---5:R-:W-:Y:S01]  /*81e0*/  IMAD.U32 R13, R12, 0x10000, RZ ;  /* 0x000100000c0d7824 */ /* 0x022fe200078e00ff */
[----:B------:R-:W-:Y:S01]  /*81f0*/  ISETP.GT.AND P6, PT, R10, 0x28, PT ;  /* 0x000000280a00780c */ /* 0x000fe20003fc4270 */
[----:B------:R-:W-:Y:S02]  /*8200*/  BSSY B0, `(.L_x_222) ;  /* 0x000000c000007945 */ /* 0x000fe40003800000 */
[----:B------:R-:W-:Y:S01]  /*8210*/  FMUL R10, R13, R14 ;  /* 0x0000000e0d0a7220 */ /* 0x000fe20000400000 */
[----:B------:R-:W-:-:S03]  /*8220*/  ISETP.GT.AND P6, PT, R0, 0xc8, P6 ;  /* 0x000000c80000780c */ /* 0x000fc600037c4270 */
[----:B------:R-:W-:-:S05]  /*8230*/  FFMA R10, R45, R11, R10 ;  /* 0x0000000b2d0a7223 */ /* 0x000fca000000000a */
[----:B------:R-:W-:-:S04]  /*8240*/  F2FP.BF16.F32.PACK_AB R10, RZ, R10 ;  /* 0x0000000aff0a723e */ /* 0x000fc800000010ff */
[----:B------:R-:W-:Y:S02]  /*8250*/  PRMT R13, R10, 0x7610, R13 ;  /* 0x000076100a0d7816 */ /* 0x000fe4000000000d */
[----:B------:R-:W-:-:S03]  /*8260*/  PRMT R10, R12, 0x7610, R10 ;  /* 0x000076100c0a7816 */ /* 0x000fc6000000000a */
[----:B------:R1:W-:Y:S01]  /*8270*/  @P5 STG.E.U16 desc[UR14][R18.64], R13 ;  /* 0x0000000d12005986 */ /* 0x0003e2000c10150e */
[----:B------:R-:W-:Y:S05]  /*8280*/  @!P6 BRA `(.L_x_223) ;  /* 0x00000000000ce947 */ /* 0x000fea0003800000 */
[----:B------:R-:W-:-:S04]  /*8290*/  IADD3 R12, P5, R8, UR10, RZ ;  /* 0x0000000a080c7c10 */ /* 0x000fc8000ffbe0ff */
[----:B-1----:R-:W-:-:S05]  /*82a0*/  IADD3.X R13, R9, UR4, RZ, P5, !PT ;  /* 0x00000004090d7c10 */ /* 0x002fca000affe4ff */
[----:B------:R3:W5:Y:S04]  /*82b0*/  LDG.E.LTC128B.U16 R10, desc[UR14][R12.64] ;  /* 0x0000000e0c0a7981 */ /* 0x000768000c1e1520 */
.L_x_223:
[----:B------:R-:W-:Y:S05]  /*82c0*/  BSYNC B0 ;  /* 0x0000000000007941 */ /* 0x000fea0003800000 */
.L_x_222:
[----:B-1-3-5:R-:W-:Y:S01]  /*82d0*/  IMAD.U32 R13, R10, 0x10000, RZ ;  /* 0x000100000a0d7824 */ /* 0x02afe200078e00ff */
[----:B------:R-:W-:Y:S01]  /*82e0*/  IADD3 R12, P5, R6, R101, RZ ;  /* 0x00000065060c7210 */ /* 0x000fe20007fbe0ff */
[----:B------:R-:W-:Y:S01]  /*82f0*/  BSSY B0, `(.L_x_224) ;  /* 0x000000b000007945 */ /* 0x000fe20003800000 */
[----:B------:R-:W-:Y:S01]  /*8300*/  ISETP.GT.AND P4, PT, R0, 0xc8, P4 ;  /* 0x000000c80000780c */ /* 0x000fe20002784270 */
[----:B------:R-:W-:-:S04]  /*8310*/  FMUL R13, R13, R14 ;  /* 0x0000000e0d0d7220 */ /* 0x000fc80000400000 */
[----:B------:R-:W-:-:S05]  /*8320*/  FFMA R13, R46, R11, R13 ;  /* 0x0000000b2e0d7223 */ /* 0x000fca000000000d */
[----:B------:R-:W-:Y:S01]  /*8330*/  F2FP.BF16.F32.PACK_AB R15, RZ, R13 ;  /* 0x0000000dff0f723e */ /* 0x000fe200000010ff */
[----:B------:R-:W-:-:S05]  /*8340*/  IMAD.X R13, R7, 0x1, R21, P5 ;  /* 0x00000001070d7824 */ /* 0x000fca00028e0615 */
[----:B------:R1:W-:Y:S01]  /*8350*/  @P6 STG.E.U16 desc[UR14][R12.64], R15 ;  /* 0x0000000f0c006986 */ /* 0x0003e2000c10150e */
[----:B------:R-:W-:Y:S05]  /*8360*/  @!P4 BRA `(.L_x_225) ;  /* 0x00000000000cc947 */ /* 0x000fea0003800000 */
[----:B-1----:R-:W-:-:S04]  /*8370*/  IADD3 R12, P5, R8, UR9, RZ ;  /* 0x00000009080c7c10 */ /* 0x002fc8000ffbe0ff */
[----:B------:R-:W-:-:S05]  /*8380*/  IADD3.X R13, R9, UR4, RZ, P5, !PT ;  /* 0x00000004090d7c10 */ /* 0x000fca000affe4ff */
[----:B------:R3:W5:Y:S04]  /*8390*/  LDG.E.LTC128B.U16 R10, desc[UR14][R12.64] ;  /* 0x0000000e0c0a7981 */ /* 0x000768000c1e1520 */
.L_x_225:
[----:B------:R-:W-:Y:S05]  /*83a0*/  BSYNC B0 ;  /* 0x0000000000007941 */ /* 0x000fea0003800000 */
.L_x_224:
[----:B-1-3-5:R-:W-:Y:S01]  /*83b0*/  IMAD.U32 R13, R10, 0x10000, RZ ;  /* 0x000100000a0d7824 */ /* 0x02afe200078e00ff */
[----:B------:R-:W-:Y:S01]  /*83c0*/  ISETP.GT.AND P5, PT, R0, 0xc0, P3 ;  /* 0x000000c00000780c */ /* 0x000fe20001fa4270 */
[----:B------:R-:W-:Y:S02]  /*83d0*/  BSSY B0, `(.L_x_226) ;  /* 0x000000b000007945 */ /* 0x000fe40003800000 */
[----:B------:R-:W-:-:S04]  /*83e0*/  FMUL R12, R13, R14 ;  /* 0x0000000e0d0c7220 */ /* 0x000fc80000400000 */
[----:B------:R-:W-:Y:S01]  /*83f0*/  FFMA R47, R47, R11, R12 ;  /* 0x0000000b2f2f7223 */ /* 0x000fe2000000000c */
[----:B------:R-:W-:-:S04]  /*8400*/  IADD3 R12, P6, R6, R103, RZ ;  /* 0x00000067060c7210 */ /* 0x000fc80007fde0ff */
[----:B------:R-:W-:Y:S01]  /*8410*/  F2FP.BF16.F32.PACK_AB R47, RZ, R47 ;  /* 0x0000002fff2f723e */ /* 0x000fe200000010ff */
[----:B------:R-:W-:-:S05]  /*8420*/  IMAD.X R13, R7, 0x1, R21, P6 ;  /* 0x00000001070d7824 */ /* 0x000fca00030e0615 */
[----:B------:R1:W-:Y:S01]  /*8430*/  @P4 STG.E.U16 desc[UR14][R12.64], R47 ;  /* 0x0000002f0c004986 */ /* 0x0003e2000c10150e */
[----:B------:R-:W-:Y:S05]  /*8440*/  @!P5 BRA `(.L_x_227) ;  /* 0x00000000000cd947 */ /* 0x000fea0003800000 */
[----:B-1----:R-:W-:-:S04]  /*8450*/  IADD3 R12, P4, R4, UR8, RZ ;  /* 0x00000008040c7c10 */ /* 0x002fc8000ff9e0ff */
[----:B------:R-:W-:-:S05]  /*8460*/  IADD3.X R13, R5, UR4, RZ, P4, !PT ;  /* 0x00000004050d7c10 */ /* 0x000fca000a7fe4ff */
[----:B------:R3:W5:Y:S04]  /*8470*/  LDG.E.LTC128B.U16 R10, desc[UR14][R12.64] ;  /* 0x0000000e0c0a7981 */ /* 0x000768000c1e1520 */
.L_x_227:
[----:B------:R-:W-:Y:S05]  /*8480*/  BSYNC B0 ;  /* 0x0000000000007941 */ /* 0x000fea0003800000 */
.L_x_226:
        /* <DEDUP_REMOVED lines=13> */
.L_x_229:
[----:B------:R-:W-:Y:S05]  /*8560*/  BSYNC B0 ;  /* 0x0000000000007941 */ /* 0x000fea0003800000 */
.L_x_228:
        /* <DEDUP_REMOVED lines=13> */
.L_x_231:
[----:B------:R-:W-:Y:S05]  /*8640*/  BSYNC B0 ;  /* 0x0000000000007941 */ /* 0x000fea0003800000 */
.L_x_230:
        /* <DEDUP_REMOVED lines=13> */
.L_x_233:
[----:B------:R-:W-:Y:S05]  /*8720*/  BSYNC B0 ;  /* 0x0000000000007941 */ /* 0x000fea0003800000 */
.L_x_232:
        /* <DEDUP_REMOVED lines=13> */
.L_x_235:
[----:B------:R-:W-:Y:S05]  /*8800*/  BSYNC B0 ;  /* 0x0000000000007941 */ /* 0x000fea0003800000 */
.L_x_234:
[----:B-1-3-5:R-:W-:Y:S01]  /*8810*/  IMAD.U32 R13, R10, 0x10000, RZ ;  /* 0x000100000a0d7824 */ /* 0x02afe200078e00ff */
[----:B------:R-:W-:Y:S01]  /*8820*/  IADD3 R12, P4, R2, R109, RZ ;  /* 0x0000006d020c7210 */ /* 0x000fe20007f9e0ff */
[----:B------:R-:W-:Y:S01]  /*8830*/  BSSY B0, `(.L_x_236) ;  /* 0x000000b000007945 */ /* 0x000fe20003800000 */
[----:B------:R-:W-:Y:S01]  /*8840*/  ISETP.GT.AND P2, PT, R0, 0xc0, P0 ;  /* 0x000000c00000780c */ /* 0x000fe20000744270 */
[----:B------:R-:W-:-:S04]  /*8850*/  FMUL R13, R13, R14 ;  /* 0x0000000e0d0d7220 */ /* 0x000fc80000400000 */
[----:B------:R-:W-:-:S05]  /*8860*/  FFMA R13, R52, R11, R13 ;  /* 0x0000000b340d7223 */ /* 0x000fca000000000d */
[----:B------:R-:W-:Y:S01]  /*8870*/  F2FP.BF16.F32.PACK_AB R15, RZ, R13 ;  /* 0x0000000dff0f723e */ /* 0x000fe200000010ff */
[----:B------:R-:W-:Y:S01]  /*8880*/  IMAD.X R13, R3, 0x1, R21, P4 ;  /* 0x00000001030d7824 */ /* 0x000fe200020e0615 */
[----:B--2---:R-:W-:-:S04]  /*8890*/  IADD3 R4, P4, R4, UR5, RZ ;  /* 0x0000000504047c10 */ /* 0x004fc8000ff9e0ff */
[----:B------:R1:W-:Y:S01]  /*88a0*/  @P3 STG.E.U16 desc[UR14][R12.64], R15 ;  /* 0x0000000f0c003986 */ /* 0x0003e2000c10150e */
[----:B------:R-:W-:Y:S01]  /*88b0*/  IADD3.X R5, R5, UR4, RZ, P4, !PT ;  /* 0x0000000405057c10 */ /* 0x000fe2000a7fe4ff */
[----:B------:R-:W-:Y:S07]  /*88c0*/  @!P2 BRA `(.L_x_237) ;  /* 0x000000000004a947 */ /* 0x000fee0003800000 */
[----:B------:R2:W5:Y:S02]  /*88d0*/  LDG.E.LTC128B.U16 R10, desc[UR14][R4.64] ;  /* 0x0000000e040a7981 */ /* 0x000564000c1e1520 */
.L_x_237:
[----:B------:R-:W-:Y:S05]  /*88e0*/  BSYNC B0 ;  /* 0x0000000000007941 */ /* 0x000fea0003800000 */
.L_x_236:
[----:B--2--5:R-:W-:Y:S01]  /*88f0*/  IMAD.U32 R5, R10, 0x10000, RZ ;  /* 0x000100000a057824 */ /* 0x024fe200078e00ff */
[----:B------:R-:W-:Y:S01]  /*8900*/  IADD3 R2, P3, R2, R111, RZ ;  /* 0x0000006f02027210 */ /* 0x000fe20007f7e0ff */
[----:B------:R-:W-:Y:S01]  /*8910*/  BSSY B0, `(.L_x_238) ;  /* 0x000000b000007945 */ /* 0x000fe20003800000 */
[----:B------:R-:W-:Y:S01]  /*8920*/  ISETP.GT.AND P1, PT, R0, 0xc8, P1 ;  /* 0x000000c80000780c */ /* 0x000fe20000f24270 */
[----:B------:R-:W-:Y:S02]  /*8930*/  FMUL R4, R5, R14 ;  /* 0x0000000e05047220 */ /* 0x000fe40000400000 */
[----:B------:R-:W-:Y:S02]  /*8940*/  IMAD.X R3, R3, 0x1, R21, P3 ;  /* 0x0000000103037824 */ /* 0x000fe400018e0615 */
[----:B------:R-:W-:-:S05]  /*8950*/  FFMA R4, R53, R11, R4 ;  /* 0x0000000b35047223 */ /* 0x000fca0000000004 */
[----:B------:R-:W-:-:S05]  /*8960*/  F2FP.BF16.F32.PACK_AB R4, RZ, R4 ;  /* 0x00000004ff04723e */ /* 0x000fca00000010ff */
[----:B------:R2:W-:Y:S01]  /*8970*/  @P2 STG.E.U16 desc[UR14][R2.64], R4 ;  /* 0x0000000402002986 */ /* 0x0005e2000c10150e */
[----:B------:R-:W-:Y:S05]  /*8980*/  @!P1 BRA `(.L_x_239) ;  /* 0x00000000000c9947 */ /* 0x000fea0003800000 */
[----:B--2---:R-:W-:-:S04]  /*8990*/  IADD3 R2, P2, R8, UR6, RZ ;  /* 0x0000000608027c10 */ /* 0x004fc8000ff5e0ff */
[----:B------:R-:W-:-:S05]  /*89a0*/  IADD3.X R3, R9, UR4, RZ, P2, !PT ;  /* 0x0000000409037c10 */ /* 0x000fca00097fe4ff */
[----:B------:R3:W5:Y:S04]  /*89b0*/  LDG.E.LTC128B.U16 R10, desc[UR14][R2.64] ;  /* 0x0000000e020a7981 */ /* 0x000768000c1e1520 */
.L_x_239:
[----:B------:R-:W-:Y:S05]  /*89c0*/  BSYNC B0 ;  /* 0x0000000000007941 */ /* 0x000fea0003800000 */
.L_x_238:
[----:B--23-5:R-:W-:Y:S01]  /*89d0*/  IMAD.U32 R3, R10, 0x10000, RZ ;  /* 0x000100000a037824 */ /* 0x02cfe200078e00ff */
[----:B------:R-:W-:Y:S01]  /*89e0*/  IADD3 R2, P2, R6, R109, RZ ;  /* 0x0000006d06027210 */ /* 0x000fe20007f5e0ff */
[----:B------:R-:W-:Y:S01]  /*89f0*/  BSSY B0, `(.L_x_240) ;  /* 0x000000c000007945 */ /* 0x000fe20003800000 */
[----:B------:R-:W-:Y:S01]  /*8a00*/  ISETP.GT.AND P0, PT, R0, 0xc8, P0 ;  /* 0x000000c80000780c */ /* 0x000fe20000704270 */
[----:B------:R-:W-:-:S04]  /*8a10*/  FMUL R3, R3, R14 ;  /* 0x0000000e03037220 */ /* 0x000fc80000400000 */
[----:B------:R-:W-:-:S05]  /*8a20*/  FFMA R3, R54, R11, R3 ;  /* 0x0000000b36037223 */ /* 0x000fca0000000003 */
[----:B------:R-:W-:Y:S01]  /*8a30*/  F2FP.BF16.F32.PACK_AB R5, RZ, R3 ;  /* 0x00000003ff05723e */ /* 0x000fe200000010ff */
[----:B------:R-:W-:Y:S01]  /*8a40*/  IMAD.X R3, R7, 0x1, R21, P2 ;  /* 0x0000000107037824 */ /* 0x000fe200010e0615 */
[----:B------:R-:W-:Y:S02]  /*8a50*/  IADD3 R4, P2, R8, UR5, RZ ;  /* 0x0000000508047c10 */ /* 0x000fe4000ff5e0ff */
[----:B------:R-:W-:Y:S02]  /*8a60*/  PRMT R0, R5, 0x7610, R0 ;  /* 0x0000761005007816 */ /* 0x000fe40000000000 */
[----:B------:R-:W-:-:S03]  /*8a70*/  IADD3.X R5, R9, UR4, RZ, P2, !PT ;  /* 0x0000000409057c10 */ /* 0x000fc600097fe4ff */
[----:B------:R2:W-:Y:S01]  /*8a80*/  @P1 STG.E.U16 desc[UR14][R2.64], R0 ;  /* 0x0000000002001986 */ /* 0x0005e2000c10150e */
[----:B------:R-:W-:Y:S05]  /*8a90*/  @!P0 BRA `(.L_x_241) ;  /* 0x0000000000048947 */ /* 0x000fea0003800000 */
[----:B------:R3:W5:Y:S02]  /*8aa0*/  LDG.E.LTC128B.U16 R10, desc[UR14][R4.64] ;  /* 0x0000000e040a7981 */ /* 0x000764000c1e1520 */
.L_x_241:
[----:B------:R-:W-:Y:S05]  /*8ab0*/  BSYNC B0 ;  /* 0x0000000000007941 */ /* 0x000fea0003800000 */
.L_x_240:
[----:B--2--5:R-:W-:Y:S01]  /*8ac0*/  IMAD.U32 R3, R10, 0x10000, RZ ;  /* 0x000100000a037824 */ /* 0x024fe200078e00ff */
[----:B------:R-:W-:-:S03]  /*8ad0*/  IADD3 R2, P1, R6, R111, RZ ;  /* 0x0000006f06027210 */ /* 0x000fc60007f3e0ff */
[----:B------:R-:W-:-:S04]  /*8ae0*/  FMUL R14, R3, R14 ;  /* 0x0000000e030e7220 */ /* 0x000fc80000400000 */
[----:B------:R-:W-:Y:S01]  /*8af0*/  FFMA R14, R55, R11, R14 ;  /* 0x0000000b370e7223 */ /* 0x000fe2000000000e */
[----:B------:R-:W-:Y:S06]  /*8b00*/  @!P0 EXIT ;  /* 0x000000000000894d */ /* 0x000fec0003800000 */
[----:B------:R-:W-:Y:S01]  /*8b10*/  F2FP.BF16.F32.PACK_AB R14, RZ, R14 ;  /* 0x0000000eff0e723e */ /* 0x000fe200000010ff */
[----:B------:R-:W-:-:S05]  /*8b20*/  IMAD.X R3, R7, 0x1, R21, P1 ;  /* 0x0000000107037824 */ /* 0x000fca00008e0615 */
[----:B------:R-:W-:Y:S01]  /*8b30*/  STG.E.U16 desc[UR14][R2.64], R14 ;  /* 0x0000000e02007986 */ /* 0x000fe2000c10150e */
[----:B------:R-:W-:Y:S05]  /*8b40*/  EXIT ;  /* 0x000000000000794d */ /* 0x000fea0003800000 */
.L_x_21:
[----:B------:R-:W-:Y:S01]  /*8b50*/  ULDC.64 UR4, c[0x0][0x5c8] ;  /* 0x0001720000047ab9 */ /* 0x000fe20000000a00 */
[-C--:B------:R-:W-:Y:S01]  /*8b60*/  FMUL R120, R120, R11.reuse ;  /* 0x0000000b78787220 */ /* 0x080fe20000400000 */
[----:B------:R-:W-:Y:S01]  /*8b70*/  LEA R2, P1, R18, UR4, 0x1 ;  /* 0x0000000412027c11 */ /* 0x000fe2000f8208ff */
[-C--:B------:R-:W-:Y:S01]  /*8b80*/  FMUL R121, R121, R11.reuse ;  /* 0x0000000b79797220 */ /* 0x080fe20000400000 */
[----:B------:R-:W-:Y:S01]  /*8b90*/  ISETP.GT.AND P4, PT, R10, 0x1, PT ;  /* 0x000000010a00780c */ /* 0x000fe20003f84270 */
[-C--:B------:R-:W-:Y:S01]  /*8ba0*/  FMUL R122, R122, R11.reuse ;  /* 0x0000000b7a7a7220 */ /* 0x080fe20000400000 */
[----:B------:R-:W-:Y:S01]  /*8bb0*/  F2FP.BF16.F32.PACK_AB R120, RZ, R120 ;  /* 0x00000078ff78723e */ /* 0x000fe200000010ff */
[-C--:B------:R-:W-:Y:S01]  /*8bc0*/  FMUL R123, R123, R11.reuse ;  /* 0x0000000b7b7b7220 */ /* 0x080fe20000400000 */
[----:B------:R-:W-:Y:S01]  /*8bd0*/  LEA.HI.X R3, R18, UR5, R21, 0x1, P1 ;  /* 0x0000000512037c11 */ /* 0x000fe200088f0c15 */
[-C--:B------:R-:W-:Y:S01]  /*8be0*/  FMUL R124, R124, R11.reuse ;  /* 0x0000000b7c7c7220 */ /* 0x080fe20000400000 */
[----:B------:R-:W-:Y:S01]  /*8bf0*/  ISETP.GT.AND P2, PT, R10, RZ, PT ;  /* 0x000000ff0a00720c */ /* 0x000fe20003f44270 */
[-C--:B------:R-:W-:Y:S01]  /*8c00*/  FMUL R125, R125, R11.reuse ;  /* 0x0000000b7d7d7220 */ /* 0x080fe20000400000 */
[C---:B------:R-:W-:Y:S01]  /*8c10*/  ISETP.GT.AND P1, PT, R0.reuse, RZ, P4 ;  /* 0x000000ff0000720c */ /* 0x040fe20002724270 */
[----:B------:R-:W-:Y:S01]  /*8c20*/  @P0 STG.E.U16 desc[UR14][R2.64], R120 ;  /* 0x0000007802000986 */ /* 0x000fe2000c10150e */
[----:B------:R-:W-:Y:S01]  /*8c30*/  ISETP.GT.AND P2, PT, R0, 0x8, P2 ;  /* 0x000000080000780c */ /* 0x000fe20001744270 */
[-C--:B------:R-:W-:Y:S01]  /*8c40*/  FMUL R126, R126, R11.reuse ;  /* 0x0000000b7e7e7220 */ /* 0x080fe20000400000 */
[----:B------:R-:W-:Y:S01]  /*8c50*/  ISETP.GT.AND P0, PT, R0, 0x8, P4 ;  /* 0x000000080000780c */ /* 0x000fe20002704270 */
[-C--:B------:R-:W-:Y:S01]  /*8c60*/  FMUL R127, R127, R11.reuse ;  /* 0x0000000b7f7f7220 */ /* 0x080fe20000400000 */
[----:B------:R-:W-:Y:S01]  /*8c70*/  SHF.L.U64.HI R15, R16, 0x1, R15 ;  /* 0x00000001100f7819 */ /* 0x000fe2000001020f */
[-C--:B------:R-:W-:Y:S01]  /*8c80*/  FMUL R128, R128, R11.reuse ;  /* 0x0000000b80807220 */ /* 0x080fe20000400000 */
[----:B------:R-:W-:Y:S01]  /*8c90*/  LEA R4, P3, R16, R2, 0x1 ;  /* 0x0000000210047211 */ /* 0x000fe200078608ff */
[----:B------:R-:W-:Y:S01]  /*8ca0*/  FMUL R129, R129, R11 ;  /* 0x0000000b81817220 */ /* 0x000fe20000400000 */
[----:B------:R-:W-:Y:S01]  /*8cb0*/  F2FP.BF16.F32.PACK_AB R121, RZ, R121 ;  /* 0x00000079ff79723e */ /* 0x000fe200000010ff */
[----:B------:R-:W-:Y:S01]  /*8cc0*/  FMUL R130, R130, R11 ;  /* 0x0000000b82827220 */ /* 0x000fe20000400000 */
[----:B------:R-:W-:Y:S01]  /*8cd0*/  F2FP.BF16.F32.PACK_AB R122, RZ, R122 ;  /* 0x0000007aff7a723e */ /* 0x000fe200000010ff */
[----:B------:R-:W-:Y:S01]  /*8ce0*/  IMAD.X R5, R15, 0x1, R3, P3 ;  /* 0x000000010f057824 */ /* 0x000fe200018e0603 */
[----:B------:R-:W-:Y:S01]  /*8cf0*/  F2FP.BF16.F32.PACK_AB R123, RZ, R123 ;  /* 0x0000007bff7b723e */ /* 0x000fe200000010ff */
[----:B------:R-:W-:Y:S01]  /*8d00*/  @P1 STG.E.U16 desc[UR14][R2.64+0x2], R121 ;  /* 0x0000027902001986 */ /* 0x000fe2000c10150e */
[C---:B------:R-:W-:Y:S01]  /*8d10*/  ISETP.GT.AND P5, PT, R10.reuse, 0x8, PT ;  /* 0x000000080a00780c */ /* 0x040fe20003fa4270 */
[-C--:B------:R-:W-:Y:S01]  /*8d20*/  FMUL R131, R131, R11.reuse ;  /* 0x0000000b83837220 */ /* 0x080fe20000400000 */
[----:B------:R-:W-:Y:S01]  /*8d30*/  ISETP.GT.AND P4, PT, R10, 0x9, PT ;  /* 0x000000090a00780c */ /* 0x000fe20003f84270 */
[----:B------:R-:W-:Y:S01]  /*8d40*/  @P2 STG.E.U16 desc[UR14][R4.64], R122 ;  /* 0x0000007a04002986 */ /* 0x000fe2000c10150e */
[----:B------:R-:W-:Y:S01]  /*8d50*/  ISETP.GT.AND P1, PT, R0, RZ, P5 ;  /* 0x000000ff0000720c */ /* 0x000fe20002f24270 */
[----:B------:R-:W-:Y:S01]  /*8d60*/  IMAD.SHL.U32 R9, R12, 0x80, RZ ;  /* 0x000000800c097824 */ /* 0x000fe200078e00ff */
[C---:B------:R-:W-:Y:S01]  /*8d70*/  ISETP.GT.AND P2, PT, R0.reuse, RZ, P4 ;  /* 0x000000ff0000720c */ /* 0x040fe20002744270 */
[----:B------:R-:W-:Y:S01]  /*8d80*/  @P0 STG.E.U16 desc[UR14][R4.64+0x2], R123 ;  /* 0x0000027b04000986 */ /* 0x000fe2000c10150e */
[----:B------:R-:W-:Y:S01]  /*8d90*/  ISETP.GT.AND P0, PT, R0, 0x8, P5 ;  /* 0x000000080000780c */ /* 0x000fe20002f04270 */
[-C--:B------:R-:W-:Y:S01]  /*8da0*/  FMUL R132, R132, R11.reuse ;  /* 0x0000000b84847220 */ /* 0x080fe20000400000 */
[----:B------:R-:W-:Y:S01]  /*8db0*/  F2FP.BF16.F32.PACK_AB R124, RZ, R124 ;  /* 0x0000007cff7c723e */ /* 0x000fe200000010ff */
[----:B------:R-:W-:Y:S01]  /*8dc0*/  FMUL R133, R133, R11 ;  /* 0x0000000b85857220 */ /* 0x000fe20000400000 */
[----:B------:R-:W-:Y:S01]  /*8dd0*/  F2FP.BF16.F32.PACK_AB R125, RZ, R125 ;  /* 0x0000007dff7d723e */ /* 0x000fe200000010ff */
[-C--:B------:R-:W-:Y:S01]  /*8de0*/  FMUL R134, R134, R11.reuse ;  /* 0x0000000b86867220 */ /* 0x080fe20000400000 */
[----:B------:R-:W-:Y:S01]  /*8df0*/  F2FP.BF16.F32.PACK_AB R126, RZ, R126 ;  /* 0x0000007eff7e723e */ /* 0x000fe200000010ff */
[-C--:B------:R-:W-:Y:S01]  /*8e00*/  FMUL R135, R135, R11.reuse ;  /* 0x0000000b87877220 */ /* 0x080fe20000400000 */
[----:B------:R-:W-:Y:S01]  /*8e10*/  ISETP.GT.AND P3, PT, R10, 0x10, PT ;  /* 0x000000100a00780c */ /* 0x000fe20003f64270 */
[----:B------:R-:W-:Y:S01]  /*8e20*/  @P1 STG.E.U16 desc[UR14][R2.64+0x10], R124 ;  /* 0x0000107c02001986 */ /* 0x000fe2000c10150e */
[----:B------:R-:W-:Y:S01]  /*8e30*/  ISETP.GT.AND P1, PT, R0, 0x8, P4 ;  /* 0x000000080000780c */ /* 0x000fe20002724270 */
[----:B------:R-:W-:Y:S01]  /*8e40*/  FMUL R136, R136, R11 ;  /* 0x0000000b88887220 */ /* 0x000fe20000400000 */
[----:B------:R-:W-:Y:S01]  /*8e50*/  F2FP.BF16.F32.PACK_AB R127, RZ, R127 ;  /* 0x0000007fff7f723e */ /* 0x000fe200000010ff */
[----:B------:R-:W-:Y:S01]  /*8e60*/  @P2 STG.E.U16 desc[UR14][R2.64+0x12], R125 ;  /* 0x0000127d02002986 */ /* 0x000fe2000c10150e */
[----:B------:R-:W-:Y:S01]  /*8e70*/  F2FP.BF16.F32.PACK_AB R128, RZ, R128 ;  /* 0x00000080ff80723e */ /* 0x000fe200000010ff */
[-C--:B------:R-:W-:Y:S01]  /*8e80*/  FMUL R137, R137, R11.reuse ;  /* 0x0000000b89897220 */ /* 0x080fe20000400000 */
[----:B------:R-:W-:Y:S01]  /*8e90*/  ISETP.GT.AND P2, PT, R10, 0x11, PT ;  /* 0x000000110a00780c */ /* 0x000fe20003f44270 */
[----:B------:R-:W-:Y:S01]  /*8ea0*/  @P0 STG.E.U16 desc[UR14][R4.64+0x10], R126 ;  /* 0x0000107e04000986 */ /* 0x000fe2000c10150e */
[----:B------:R-:W-:Y:S01]  /*8eb0*/  ISETP.GT.AND P0, PT, R0, RZ, P3 ;  /* 0x000000ff0000720c */ /* 0x000fe20001f04270 */
[----:B------:R-:W-:Y:S01]  /*8ec0*/  FMUL R138, R138, R11 ;  /* 0x0000000b8a8a7220 */ /* 0x000fe20000400000 */
[----:B------:R-:W-:Y:S01]  /*8ed0*/  F2FP.BF16.F32.PACK_AB R129, RZ, R129 ;  /* 0x00000081ff81723e */ /* 0x000fe200000010ff */
[----:B------:R-:W-:Y:S01]  /*8ee0*/  FMUL R139, R139, R11 ;  /* 0x0000000b8b8b7220 */ /* 0x000fe20000400000 */
[----:B------:R-:W-:Y:S01]  /*8ef0*/  F2FP.BF16.F32.PACK_AB R130, RZ, R130 ;  /* 0x00000082ff82723e */ /* 0x000fe200000010ff */
[----:B------:R-:W-:Y:S01]  /*8f00*/  @P1 STG.E.U16 desc[UR14][R4.64+0x12], R127 ;  /* 0x0000127f04001986 */ /* 0x000fe2000c10150e */
[----:B------:R-:W-:Y:S01]  /*8f10*/  F2FP.BF16.F32.PACK_AB R131, RZ, R131 ;  /* 0x00000083ff83723e */ /* 0x000fe200000010ff */
[-C--:B------:R-:W-:Y:S01]  /*8f20*/  FMUL R140, R140, R11.reuse ;  /* 0x0000000b8c8c7220 */ /* 0x080fe20000400000 */
[----:B------:R-:W-:Y:S01]  /*8f30*/  SHF.L.U64.HI R13, R12, 0x7, R13 ;  /* 0x000000070c0d7819 */ /* 0x000fe2000001020d */
[-C--:B------:R-:W-:Y:S01]  /*8f40*/  FMUL R141, R141, R11.reuse ;  /* 0x0000000b8d8d7220 */ /* 0x080fe20000400000 */
[----:B------:R-:W-:Y:S01]  /*8f50*/  LOP3.LUT R15, R9, 0x2, RZ, 0xfc, !PT ;  /* 0x00000002090f7812 */ /* 0x000fe200078efcff */
[-C--:B------:R-:W-:Y:S01]  /*8f60*/  FMUL R142, R142, R11.reuse ;  /* 0x0000000b8e8e7220 */ /* 0x080fe20000400000 */
[----:B------:R-:W-:Y:S01]  /*8f70*/  F2FP.BF16.F32.PACK_AB R132, RZ, R132 ;  /* 0x00000084ff84723e */ /* 0x000fe200000010ff */
[----:B------:R0:W-:Y:S01]  /*8f80*/  @P0 STG.E.U16 desc[UR14][R2.64+0x20], R128 ;  /* 0x0000208002000986 */ /* 0x0001e2000c10150e */
[----:B------:R-:W-:Y:S01]  /*8f90*/  ISETP.GT.AND P0, PT, R0, RZ, P2 ;  /* 0x000000ff0000720c */ /* 0x000fe20001704270 */
[-C--:B------:R-:W-:Y:S01]  /*8fa0*/  FMUL R143, R143, R11.reuse ;  /* 0x0000000b8f8f7220 */ /* 0x080fe20000400000 */
[----:B------:R-:W-:Y:S01]  /*8fb0*/  ISETP.GT.AND P1, PT, R10, 0x19, PT ;  /* 0x000000190a00780c */ /* 0x000fe20003f24270 */
[----:B------:R-:W-:Y:S01]  /*8fc0*/  FMUL R144, R144, R11 ;  /* 0x0000000b90907220 */ /* 0x000fe20000400000 */
[----:B------:R-:W-:Y:S01]  /*8fd0*/  F2FP.BF16.F32.PACK_AB R133, RZ, R133 ;  /* 0x00000085ff85723e */ /* 0x000fe200000010ff */
[-C--:B------:R-:W-:Y:S01]  /*8fe0*/  FMUL R145, R145, R11.reuse ;  /* 0x0000000b91917220 */ /* 0x080fe20000400000 */
[----:B------:R-:W-:Y:S01]  /*8ff0*/  F2FP.BF16.F32.PACK_AB R134, RZ, R134 ;  /* 0x00000086ff86723e */ /* 0x000fe200000010ff */
[----:B------:R-:W-:Y:S01]  /*9000*/  FMUL R146, R146, R11 ;  /* 0x0000000b92927220 */ /* 0x000fe20000400000 */
[----:B------:R-:W-:Y:S01]  /*9010*/  F2FP.BF16.F32.PACK_AB R135, RZ, R135 ;  /* 0x00000087ff87723e */ /* 0x000fe200000010ff */
[-C--:B------:R-:W-:Y:S01]  /*9020*/  FMUL R147, R147, R11.reuse ;  /* 0x0000000b93937220 */ /* 0x080fe20000400000 */
[----:B------:R-:W-:Y:S01]  /*9030*/  F2FP.BF16.F32.PACK_AB R136, RZ, R136 ;  /* 0x00000088ff88723e */ /* 0x000fe200000010ff */
[----:B------:R-:W-:Y:S01]  /*9040*/  FMUL R148, R148, R11 ;  /* 0x0000000b94947220 */ /* 0x000fe20000400000 */
[----:B------:R-:W-:Y:S01]  /*9050*/  F2FP.BF16.F32.PACK_AB R137, RZ, R137 ;  /* 0x00000089ff89723e */ /* 0x000fe200000010ff */
[----:B------:R1:W-:Y:S01]  /*9060*/  @P0 STG.E.U16 desc[UR14][R2.64+0x22], R129 ;  /* 0x0000228102000986 */ /* 0x0003e2000c10150e */
[----:B------:R-:W-:Y:S01]  /*9070*/  ISETP.GT.AND P0, PT, R0, 0x8, P3 ;  /* 0x000000080000780c */ /* 0x000fe20001f04270 */
[-C--:B------:R-:W-:Y:S01]  /*9080*/  FMUL R149, R149, R11.reuse ;  /* 0x0000000b95957220 */ /* 0x080fe20000400000 */
[----:B------:R-:W-:Y:S01]  /*9090*/  F2FP.BF16.F32.PACK_AB R138, RZ, R138 ;  /* 0x0000008aff8a723e */ /* 0x000fe200000010ff */
[----:B------:R-:W-:Y:S01]  /*90a0*/  FMUL R150, R150, R11 ;  /* 0x0000000b96967220 */ /* 0x000fe20000400000 */
[----:B------:R-:W-:Y:S01]  /*90b0*/  F2FP.BF16.F32.PACK_AB R139, RZ, R139 ;  /* 0x0000008bff8b723e */ /* 0x000fe200000010ff */
[-C--:B------:R-:W-:Y:S01]  /*90c0*/  FMUL R151, R151, R11.reuse ;  /* 0x0000000b97977220 */ /* 0x080fe20000400000 */
[----:B------:R-:W-:Y:S01]  /*90d0*/  ISETP.GT.AND P5, PT, R10, 0x28, PT ;  /* 0x000000280a00780c */ /* 0x000fe20003fa4270 */
[-C--:B------:R-:W-:Y:S01]  /*90e0*/  FMUL R88, R88, R11.reuse ;  /* 0x0000000b58587220 */ /* 0x080fe20000400000 */
[----:B------:R-:W-:Y:S01]  /*90f0*/  F2FP.BF16.F32.PACK_AB R140, RZ, R140 ;  /* 0x0000008cff8c723e */ /* 0x000fe200000010ff */
[-C--:B------:R-:W-:Y:S01]  /*9100*/  FMUL R89, R89, R11.reuse ;  /* 0x0000000b59597220 */ /* 0x080fe20000400000 */
[----:B------:R-:W-:Y:S01]  /*9110*/  ISETP.GT.AND P4, PT, R10, 0x29, PT ;  /* 0x000000290a00780c */ /* 0x000fe20003f84270 */
[----:B------:R-:W-:Y:S01]  /*9120*/  FMUL R90, R90, R11 ;  /* 0x0000000b5a5a7220 */ /* 0x000fe20000400000 */
[----:B------:R-:W-:Y:S01]  /*9130*/  F2FP.BF16.F32.PACK_AB R141, RZ, R141 ;  /* 0x0000008dff8d723e */ /* 0x000fe200000010ff */
[----:B------:R-:W-:Y:S01]  /*9140*/  @P0 STG.E.U16 desc[UR14][R4.64+0x20], R130 ;  /* 0x0000208204000986 */ /* 0x000fe2000c10150e */
[----:B------:R-:W-:Y:S01]  /*9150*/  ISETP.GT.AND P0, PT, R0, 0x8, P2 ;  /* 0x000000080000780c */ /* 0x000fe20001704270 */
[-C--:B------:R-:W-:Y:S01]  /*9160*/  FMUL R91, R91, R11.reuse ;  /* 0x0000000b5b5b7220 */ /* 0x080fe20000400000 */
[----:B------:R-:W-:Y:S01]  /*9170*/  ISETP.GT.AND P2, PT, R10, 0x18, PT ;  /* 0x000000180a00780c */ /* 0x000fe20003f44270 */
        /* <DEDUP_REMOVED lines=8> */
[----:B------:R-:W-:Y:S01]  /*9200*/  FMUL R96, R96, R11 ;  /* 0x0000000b60607220 */ /* 0x000fe20000400000 */
[----:B------:R-:W-:Y:S01]  /*9210*/  F2FP.BF16.F32.PACK_AB R145, RZ, R145 ;  /* 0x00000091ff91723e */ /* 0x000fe200000010ff */
[----:B------:R-:W-:Y:S01]  /*9220*/  @P0 STG.E.U16 desc[UR14][R4.64+0x22], R131 ;  /* 0x0000228304000986 */ /* 0x000fe2000c10150e */
[----:B------:R-:W-:Y:S01]  /*9230*/  IADD3 R6, P0, R9, R2, RZ ;  /* 0x0000000209067210 */ /* 0x000fe20007f1e0ff */
[-C--:B------:R-:W-:Y:S01]  /*9240*/  FMUL R97, R97, R11.reuse ;  /* 0x0000000b61617220 */ /* 0x080fe20000400000 */
[----:B------:R-:W-:Y:S01]  /*9250*/  F2FP.BF16.F32.PACK_AB R146, RZ, R146 ;  /* 0x00000092ff92723e */ /* 0x000fe200000010ff */
[----:B------:R-:W-:Y:S01]  /*9260*/  FMUL R98, R98, R11 ;  /* 0x0000000b62627220 */ /* 0x000fe20000400000 */
[----:B------:R-:W-:Y:S01]  /*9270*/  F2FP.BF16.F32.PACK_AB R147, RZ, R147 ;  /* 0x00000093ff93723e */ /* 0x000fe200000010ff */
[--C-:B------:R-:W-:Y:S01]  /*9280*/  IMAD.X R7, R13, 0x1, R3.reuse, P0 ;  /* 0x000000010d077824 */ /* 0x100fe200000e0603 */
[----:B------:R-:W-:Y:S01]  /*9290*/  IADD3 R18, P0, R15, R2, RZ ;  /* 0x000000020f127210 */ /* 0x000fe20007f1e0ff */
[-C--:B------:R-:W-:Y:S01]  /*92a0*/  FMUL R99, R99, R11.reuse ;  /* 0x0000000b63637220 */ /* 0x080fe20000400000 */
[----:B------:R-:W-:Y:S01]  /*92b0*/  F2FP.BF16.F32.PACK_AB R148, RZ, R148 ;  /* 0x00000094ff94723e */ /* 0x000fe200000010ff */
[----:B------:R-:W-:Y:S01]  /*92c0*/  FMUL R100, R100, R11 ;  /* 0x0000000b64647220 */ /* 0x000fe20000400000 */
[----:B------:R-:W-:Y:S01]  /*92d0*/  F2FP.BF16.F32.PACK_AB R149, RZ, R149 ;  /* 0x00000095ff95723e */ /* 0x000fe200000010ff */
[----:B------:R-:W-:Y:S01]  /*92e0*/  IMAD.X R19, R13, 0x1, R3, P0 ;  /* 0x000000010d137824 */ /* 0x000fe200000e0603 */
[----:B------:R-:W-:Y:S01]  /*92f0*/  ISETP.GT.AND P0, PT, R0, RZ, P2 ;  /* 0x000000ff0000720c */ /* 0x000fe20001704270 */
[-C--:B------:R-:W-:Y:S01]  /*9300*/  FMUL R101, R101, R11.reuse ;  /* 0x0000000b65657220 */ /* 0x080fe20000400000 */
[----:B------:R-:W-:Y:S01]  /*9310*/  F2FP.BF16.F32.PACK_AB R150, RZ, R150 ;  /* 0x00000096ff96723e */ /* 0x000fe200000010ff */
[----:B------:R-:W-:Y:S01]  /*9320*/  FMUL R102, R102, R11 ;  /* 0x0000000b66667220 */ /* 0x000fe20000400000 */
[----:B------:R-:W-:Y:S01]  /*9330*/  F2FP.BF16.F32.PACK_AB R151, RZ, R151 ;  /* 0x00000097ff97723e */ /* 0x000fe200000010ff */
[-C--:B------:R-:W-:Y:S01]  /*9340*/  FMUL R103, R103, R11.reuse ;  /* 0x0000000b67677220 */ /* 0x080fe20000400000 */
[----:B------:R-:W-:Y:S01]  /*9350*/  LOP3.LUT R21, R9, 0x10, RZ, 0xfc, !PT ;  /* 0x0000001009157812 */ /* 0x000fe200078efcff */
[-C--:B------:R-:W-:Y:S01]  /*9360*/  FMUL R104, R104, R11.reuse ;  /* 0x0000000b68687220 */ /* 0x080fe20000400000 */
[----:B------:R-:W-:Y:S01]  /*9370*/  F2FP.BF16.F32.PACK_AB R88, RZ, R88 ;  /* 0x00000058ff58723e */ /* 0x000fe200000010ff */
[-C--:B------:R-:W-:Y:S01]  /*9380*/  FMUL R105, R105, R11.reuse ;  /* 0x0000000b69697220 */ /* 0x080fe20000400000 */
[----:B------:R-:W-:Y:S01]  /*9390*/  LOP3.LUT R23, R9, 0x12, RZ, 0xfc, !PT ;  /* 0x0000001209177812 */ /* 0x000fe200078efcff */
[----:B------:R-:W-:Y:S01]  /*93a0*/  FMUL R106, R106, R11 ;  /* 0x0000000b6a6a7220 */ /* 0x000fe20000400000 */
[----:B------:R-:W-:Y:S01]  /*93b0*/  F2FP.BF16.F32.PACK_AB R89, RZ, R89 ;  /* 0x00000059ff59723e */ /* 0x000fe200000010ff */
[----:B------:R-:W-:Y:S01]  /*93c0*/  @P0 STG.E.U16 desc[UR14][R2.64+0x30], R132 ;  /* 0x0000308402000986 */ /* 0x000fe2000c10150e */
[----:B------:R-:W-:Y:S01]  /*93d0*/  ISETP.GT.AND P0, PT, R0, RZ, P1 ;  /* 0x000000ff0000720c */ /* 0x000fe20000f04270 */
        /* <DEDUP_REMOVED lines=8> */
[-C--:B------:R-:W-:Y:S01]  /*9460*/  FMUL R111, R111, R11.reuse ;  /* 0x0000000b6f6f7220 */ /* 0x080fe20000400000 */
[----:B------:R-:W-:Y:S01]  /*9470*/  PRMT R8, R92, 0x7610, R8 ;  /* 0x000076105c087816 */ /* 0x000fe20000000008 */
[-C--:B------:R-:W-:Y:S01]  /*9480*/  FMUL R112, R112, R11.reuse ;  /* 0x0000000b70707220 */ /* 0x080fe20000400000 */
[----:B------:R-:W-:Y:S01]  /*9490*/  F2FP.BF16.F32.PACK_AB R94, RZ, R94 ;  /* 0x0000005eff5e723e */ /* 0x000fe200000010ff */
[----:B------:R-:W-:Y:S01]  /*94a0*/  @P0 STG.E.U16 desc[UR14][R2.64+0x32], R133 ;  /* 0x0000328502000986 */ /* 0x000fe2000c10150e */
[----:B------:R-:W-:Y:S01]  /*94b0*/  ISETP.GT.AND P0, PT, R0, 0x8, P2 ;  /* 0x000000080000780c */ /* 0x000fe20001704270 */
        /* <DEDUP_REMOVED lines=26> */
[----:B------:R-:W-:Y:S01]  /*9660*/  @P0 STG.E.U16 desc[UR14][R4.64+0x32], R135 ;  /* 0x0000328704000986 */ /* 0x000fe2000c10150e */
[----:B------:R-:W-:Y:S01]  /*9670*/  ISETP.GT.AND P0, PT, R0, RZ, P2 ;  /* 0x000000ff0000720c */ /* 0x000fe20001704270 */
        /* <DEDUP_REMOVED lines=135> */
[----:B------:R-:W-:-:S02]  /*9ef0*/  F2FP.BF16.F32.PACK_AB R33, RZ, R33 ;  /* 0x00000021ff21723e */ /* 0x000fc400000010ff */
[----:B------:R-:W-:Y:S01]  /*9f00*/  F2FP.BF16.F32.PACK_AB R34, RZ, R34 ;  /* 0x00000022ff22723e */ /* 0x000fe200000010ff */
[----:B------:R-:W-:Y:S01]  /*9f10*/  @P0 STG.E.U16 desc[UR14][R2.64+0x62], R145 ;  /* 0x0000629102000986 */ /* 0x000fe2000c10150e */
[----:B------:R-:W-:Y:S02]  /*9f20*/  ISETP.GT.AND P0, PT, R0, 0x8, P3 ;  /* 0x000000080000780c */ /* 0x000fe40001f04270 */
[----:B------:R-:W-:Y:S02]  /*9f30*/  F2FP.BF16.F32.PACK_AB R35, RZ, R35 ;  /* 0x00000023ff23723e */ /* 0x000fe400000010ff */
[----:B------:R-:W-:Y:S02]  /*9f40*/  F2FP.BF16.F32.PACK_AB R36, RZ, R36 ;  /* 0x00000024ff24723e */ /* 0x000fe400000010ff */
[----:B------:R-:W-:Y:S02]  /*9f50*/  F2FP.BF16.F32.PACK_AB R37, RZ, R37 ;  /* 0x00000025ff25723e */ /* 0x000fe400000010ff */
[----:B------:R-:W-:-:S02]  /*9f60*/  F2FP.BF16.F32.PACK_AB R38, RZ, R38 ;  /* 0x00000026ff26723e */ /* 0x000fc400000010ff */
[----:B------:R-:W-:Y:S02]  /*9f70*/  F2FP.BF16.F32.PACK_AB R39, RZ, R39 ;  /* 0x00000027ff27723e */ /* 0x000fe400000010ff */
[----:B------:R-:W-:Y:S01]  /*9f80*/  F2FP.BF16.F32.PACK_AB R40, RZ, R40 ;  /* 0x00000028ff28723e */ /* 0x000fe200000010ff */
[----:B------:R-:W-:Y:S01]  /*9f90*/  @P0 STG.E.U16 desc[UR14][R4.64+0x60], R146 ;  /* 0x0000609204000986 */ /* 0x000fe2000c10150e */
[----:B------:R-:W-:Y:S02]  /*9fa0*/  ISETP.GT.AND P0, PT, R0, 0x8, P1 ;  /* 0x000000080000780c */ /* 0x000fe40000f04270 */
[----:B------:R-:W-:Y:S02]  /*9fb0*/  F2FP.BF16.F32.PACK_AB R41, RZ, R41 ;  /* 0x00000029ff29723e */ /* 0x000fe400000010ff */
[----:B------:R-:W-:Y:S02]  /*9fc0*/  F2FP.BF16.F32.PACK_AB R42, RZ, R42 ;  /* 0x0000002aff2a723e */ /* 0x000fe400000010ff */
[----:B------:R-:W-:-:S02]  /*9fd0*/  F2FP.BF16.F32.PACK_AB R43, RZ, R43 ;  /* 0x0000002bff2b723e */ /* 0x000fc400000010ff */
[----:B------:R-:W-:Y:S02]  /*9fe0*/  F2FP.BF16.F32.PACK_AB R44, RZ, R44 ;  /* 0x0000002cff2c723e */ /* 0x000fe400000010ff */
[----:B------:R-:W-:Y:S02]  /*9ff0*/  F2FP.BF16.F32.PACK_AB R45, RZ, R45 ;  /* 0x0000002dff2d723e */ /* 0x000fe400000010ff */
[----:B------:R-:W-:Y:S01]  /*a000*/  F2FP.BF16.F32.PACK_AB R46, RZ, R46 ;  /* 0x0000002eff2e723e */ /* 0x000fe200000010ff */
[----:B------:R-:W-:Y:S01]  /*a010*/  @P0 STG.E.U16 desc[UR14][R4.64+0x62], R147 ;  /* 0x0000629304000986 */ /* 0x000fe2000c10150e */
[----:B------:R-:W-:Y:S02]  /*a020*/  ISETP.GT.AND P0, PT, R0, RZ, P2 ;  /* 0x000000ff0000720c */ /* 0x000fe40001704270 */
[----:B------:R-:W-:Y:S02]  /*a030*/  F2FP.BF16.F32.PACK_AB R47, RZ, R47 ;  /* 0x0000002fff2f723e */ /* 0x000fe400000010ff */
[----:B------:R-:W-:-:S02]  /*a040*/  F2FP.BF16.F32.PACK_AB R48, RZ, R48 ;  /* 0x00000030ff30723e */ /* 0x000fc400000010ff */
[----:B------:R-:W-:Y:S02]  /*a050*/  F2FP.BF16.F32.PACK_AB R49, RZ, R49 ;  /* 0x00000031ff31723e */ /* 0x000fe400000010ff */
[----:B------:R-:W-:Y:S02]  /*a060*/  F2FP.BF16.F32.PACK_AB R50, RZ, R50 ;  /* 0x00000032ff32723e */ /* 0x000fe400000010ff */
[----:B------:R-:W-:Y:S02]  /*a070*/  F2FP.BF16.F32.PACK_AB R51, RZ, R51 ;  /* 0x00000033ff33723e */ /* 0x000fe400000010ff */
[----:B------:R-:W-:Y:S01]  /*a080*/  F2FP.BF16.F32.PACK_AB R52, RZ, R52 ;  /* 0x00000034ff34723e */ /* 0x000fe200000010ff */
[----:B------:R-:W-:Y:S01]  /*a090*/  @P0 STG.E.U16 desc[UR14][R2.64+0x70], R148 ;  /* 0x0000709402000986 */ /* 0x000fe2000c10150e */
[----:B------:R-:W-:Y:S02]  /*a0a0*/  ISETP.GT.AND P0, PT, R10, 0x39, PT ;  /* 0x000000390a00780c */ /* 0x000fe40003f04270 */
[----:B------:R-:W-:-:S02]  /*a0b0*/  F2FP.BF16.F32.PACK_AB R53, RZ, R53 ;  /* 0x00000035ff35723e */ /* 0x000fc400000010ff */
[----:B------:R-:W-:Y:S02]  /*a0c0*/  ISETP.GT.AND P6, PT, R0, RZ, P0 ;  /* 0x000000ff0000720c */ /* 0x000fe400007c4270 */
[----:B------:R-:W-:-:S11]  /*a0d0*/  F2FP.BF16.F32.PACK_AB R54, RZ, R54 ;  /* 0x00000036ff36723e */ /* 0x000fd600000010ff */
[----:B------:R-:W-:Y:S01]  /*a0e0*/  @P6 STG.E.U16 desc[UR14][R2.64+0x72], R149 ;  /* 0x0000729502006986 */ /* 0x000fe2000c10150e */
[----:B------:R-:W-:-:S13]  /*a0f0*/  ISETP.GT.AND P6, PT, R0, 0x8, P2 ;  /* 0x000000080000780c */ /* 0x000fda00017c4270 */
[----:B------:R-:W-:Y:S01]  /*a100*/  @P6 STG.E.U16 desc[UR14][R4.64+0x70], R150 ;  /* 0x0000709604006986 */ /* 0x000fe2000c10150e */
[----:B------:R-:W-:-:S13]  /*a110*/  ISETP.GT.AND P6, PT, R0, 0x8, P0 ;  /* 0x000000080000780c */ /* 0x000fda00007c4270 */
[----:B------:R-:W-:Y:S01]  /*a120*/  @P6 STG.E.U16 desc[UR14][R4.64+0x72], R151 ;  /* 0x0000729704006986 */ /* 0x000fe2000c10150e */
[----:B0-----:R-:W-:-:S05]  /*a130*/  IADD3 R128, P6, R21, R2, RZ ;  /* 0x0000000215807210 */ /* 0x001fca0007fde0ff */
[----:B-1----:R-:W-:Y:S01]  /*a140*/  IMAD.X R129, R13, 0x1, R3, P6 ;  /* 0x000000010d817824 */ /* 0x002fe200030e0603 */
[----:B------:R-:W-:-:S04]  /*a150*/  ISETP.GT.AND P6, PT, R10, RZ, PT ;  /* 0x000000ff0a00720c */ /* 0x000fc80003fc4270 */
[----:B------:R-:W-:-:S13]  /*a160*/  ISETP.GT.AND P6, PT, R0, 0x40, P6 ;  /* 0x000000400000780c */ /* 0x000fda00037c4270 */
[----:B------:R-:W-:Y:S01]  /*a170*/  @P6 STG.E.U16 desc[UR14][R6.64], R88 ;  /* 0x0000005806006986 */ /* 0x000fe2000c10150e */
[----:B------:R-:W-:-:S05]  /*a180*/  IADD3 R120, P6, R23, R2, RZ ;  /* 0x0000000217787210 */ /* 0x000fca0007fde0ff */
[----:B------:R-:W-:Y:S01]  /*a190*/  IMAD.X R121, R13, 0x1, R3, P6 ;  /* 0x000000010d797824 */ /* 0x000fe200030e0603 */
[----:B------:R-:W-:-:S04]  /*a1a0*/  ISETP.GT.AND P6, PT, R10, 0x1, PT ;  /* 0x000000010a00780c */ /* 0x000fc80003fc4270 */
[----:B------:R-:W-:-:S13]  /*a1b0*/  ISETP.GT.AND P6, PT, R0, 0x40, P6 ;  /* 0x000000400000780c */ /* 0x000fda00037c4270 */
[----:B------:R0:W-:Y:S01]  /*a1c0*/  @P6 STG.E.U16 desc[UR14][R18.64], R89 ;  /* 0x0000005912006986 */ /* 0x0001e2000c10150e */
[----:B------:R-:W-:-:S05]  /*a1d0*/  IADD3 R16, P6, R9, R4, RZ ;  /* 0x0000000409107210 */ /* 0x000fca0007fde0ff */
[----:B------:R-:W-:Y:S01]  /*a1e0*/  IMAD.X R17, R13, 0x1, R5, P6 ;  /* 0x000000010d117824 */ /* 0x000fe200030e0605 */
[----:B------:R-:W-:-:S04]  /*a1f0*/  ISETP.GT.AND P6, PT, R10, RZ, PT ;  /* 0x000000ff0a00720c */ /* 0x000fc80003fc4270 */
[----:B------:R-:W-:Y:S02]  /*a200*/  ISETP.GT.AND P6, PT, R0, 0x48, P6 ;  /* 0x000000480000780c */ /* 0x000fe400037c4270 */
[C---:B0-----:R-:W-:Y:S02]  /*a210*/  LOP3.LUT R19, R9.reuse, 0x20, RZ, 0xfc, !PT ;  /* 0x0000002009137812 */ /* 0x041fe400078efcff */
[----:B------:R-:W-:-:S09]  /*a220*/  LOP3.LUT R89, R9, 0x22, RZ, 0xfc, !PT ;  /* 0x0000002209597812 */ /* 0x000fd200078efcff */
        /* <DEDUP_REMOVED lines=8> */
[----:B------:R-:W-:-:S04]  /*a2b0*/  ISETP.GT.AND P6, PT, R10, 0x8, PT ;  /* 0x000000080a00780c */ /* 0x000fc80003fc4270 */
[----:B------:R-:W-:Y:S02]  /*a2c0*/  ISETP.GT.AND P6, PT, R0, 0x40, P6 ;  /* 0x000000400000780c */ /* 0x000fe400037c4270 */
[----:B0-----:R-:W-:-:S11]  /*a2d0*/  LOP3.LUT R91, R9, 0x30, RZ, 0xfc, !PT ;  /* 0x00000030095b7812 */ /* 0x001fd600078efcff */
[----:B------:R0:W-:Y:S01]  /*a2e0*/  @P6 STG.E.U16 desc[UR14][R128.64], R8 ;  /* 0x0000000880006986 */ /* 0x0001e2000c10150e */
[----:B------:R-:W-:-:S05]  /*a2f0*/  IADD3 R122, P6, R89, R2, RZ ;  /* 0x00000002597a7210 */ /* 0x000fca0007fde0ff */
[----:B------:R-:W-:Y:S01]  /*a300*/  IMAD.X R123, R13, 0x1, R3, P6 ;  /* 0x000000010d7b7824 */ /* 0x000fe200030e0603 */
[----:B------:R-:W-:-:S04]  /*a310*/  ISETP.GT.AND P6, PT, R10, 0x9, PT ;  /* 0x000000090a00780c */ /* 0x000fc80003fc4270 */
[----:B------:R-:W-:Y:S02]  /*a320*/  ISETP.GT.AND P6, PT, R0, 0x40, P6 ;  /* 0x000000400000780c */ /* 0x000fe400037c4270 */
[----:B0-----:R-:W-:-:S11]  /*a330*/  PRMT R8, R96, 0x7610, R8 ;  /* 0x0000761060087816 */ /* 0x001fd60000000008 */
[----:B------:R0:W-:Y:S01]  /*a340*/  @P6 STG.E.U16 desc[UR14][R120.64], R93 ;  /* 0x0000005d78006986 */ /* 0x0001e2000c10150e */
[----:B------:R-:W-:-:S05]  /*a350*/  IADD3 R92, P6, R21, R4, RZ ;  /* 0x00000004155c7210 */ /* 0x000fca0007fde0ff */
[----:B0-----:R-:W-:Y:S01]  /*a360*/  IMAD.X R93, R13, 0x1, R5, P6 ;  /* 0x000000010d5d7824 */ /* 0x001fe200030e0605 */
        /* <DEDUP_REMOVED lines=80> */
[----:B------:R-:W-:Y:S02]  /*a870*/  ISETP.GT.AND P6, PT, R0, 0x40, P5 ;  /* 0x000000400000780c */ /* 0x000fe40002fc4270 */
[----:B0-----:R-:W-:-:S11]  /*a880*/  LOP3.LUT R107, R9, 0x70, RZ, 0xfc, !PT ;  /* 0x00000070096b7812 */ /* 0x001fd600078efcff */
[----:B------:R-:W-:Y:S01]  /*a890*/  @P6 STG.E.U16 desc[UR14][R126.64], R8 ;  /* 0x000000087e006986 */ /* 0x000fe2000c10150e */
[----:B------:R-:W-:-:S05]  /*a8a0*/  IADD3 R122, P6, R105, R2, RZ ;  /* 0x00000002697a7210 */ /* 0x000fca0007fde0ff */
[----:B------:R-:W-:Y:S01]  /*a8b0*/  IMAD.X R123, R13, 0x1, R3, P6 ;  /* 0x000000010d7b7824 */ /* 0x000fe200030e0603 */
[----:B------:R-:W-:-:S13]  /*a8c0*/  ISETP.GT.AND P6, PT, R0, 0x40, P4 ;  /* 0x000000400000780c */ /* 0x000fda00027c4270 */
[----:B------:R0:W-:Y:S01]  /*a8d0*/  @P6 STG.E.U16 desc[UR14][R120.64], R109 ;  /* 0x0000006d78006986 */ /* 0x0001e2000c10150e */
[----:B------:R-:W-:-:S05]  /*a8e0*/  IADD3 R108, P6, R99, R4, RZ ;  /* 0x00000004636c7210 */ /* 0x000fca0007fde0ff */
[----:B0-----:R-:W-:Y:S01]  /*a8f0*/  IMAD.X R109, R13, 0x1, R5, P6 ;  /* 0x000000010d6d7824 */ /* 0x001fe200030e0605 */
[----:B------:R-:W-:-:S13]  /*a900*/  ISETP.GT.AND P6, PT, R0, 0x48, P5 ;  /* 0x000000480000780c */ /* 0x000fda0002fc4270 */
[----:B------:R0:W-:Y:S01]  /*a910*/  @P6 STG.E.U16 desc[UR14][R108.64], R110 ;  /* 0x0000006e6c006986 */ /* 0x0001e2000c10150e */
[----:B------:R-:W-:-:S05]  /*a920*/  IADD3 R126, P6, R101, R4, RZ ;  /* 0x00000004657e7210 */ /* 0x000fca0007fde0ff */
[----:B------:R-:W-:Y:S01]  /*a930*/  IMAD.X R127, R13, 0x1, R5, P6 ;  /* 0x000000010d7f7824 */ /* 0x000fe200030e0605 */
[----:B------:R-:W-:Y:S02]  /*a940*/  ISETP.GT.AND P6, PT, R0, 0x48, P4 ;  /* 0x000000480000780c */ /* 0x000fe400027c4270 */
[----:B0-----:R-:W-:-:S11]  /*a950*/  LOP3.LUT R109, R9, 0x72, RZ, 0xfc, !PT ;  /* 0x00000072096d7812 */ /* 0x001fd600078efcff */
[----:B------:R0:W-:Y:S01]  /*a960*/  @P6 STG.E.U16 desc[UR14][R126.64], R111 ;  /* 0x0000006f7e006986 */ /* 0x0001e2000c10150e */
[----:B------:R-:W-:-:S05]  /*a970*/  IADD3 R120, P6, R107, R2, RZ ;  /* 0x000000026b787210 */ /* 0x000fca0007fde0ff */
[----:B------:R-:W-:Y:S01]  /*a980*/  IMAD.X R121, R13, 0x1, R3, P6 ;  /* 0x000000010d797824 */ /* 0x000fe200030e0603 */
[----:B------:R-:W-:-:S13]  /*a990*/  ISETP.GT.AND P6, PT, R0, 0x40, P3 ;  /* 0x000000400000780c */ /* 0x000fda0001fc4270 */
        /* <DEDUP_REMOVED lines=13> */
[----:B-1----:R-:W-:-:S05]  /*aa70*/  IADD3 R112, P6, R107, R4, RZ ;  /* 0x000000046b707210 */ /* 0x002fca0007fde0ff */
[----:B--2---:R-:W-:Y:S01]  /*aa80*/  IMAD.X R113, R13, 0x1, R5, P6 ;  /* 0x000000010d717824 */ /* 0x004fe200030e0605 */
[----:B------:R-:W-:-:S13]  /*aa90*/  ISETP.GT.AND P6, PT, R0, 0x40, P2 ;  /* 0x000000400000780c */ /* 0x000fda00017c4270 */
[----:B------:R-:W-:Y:S01]  /*aaa0*/  @P6 STG.E.U16 desc[UR14][R120.64], R116 ;  /* 0x0000007478006986 */ /* 0x000fe2000c10150e */
[----:B------:R-:W-:-:S05]  /*aab0*/  IADD3 R4, P6, R109, R4, RZ ;  /* 0x000000046d047210 */ /* 0x000fca0007fde0ff */
[----:B------:R-:W-:Y:S01]  /*aac0*/  IMAD.X R5, R13, 0x1, R5, P6 ;  /* 0x000000010d057824 */ /* 0x000fe200030e0605 */
[----:B------:R-:W-:-:S13]  /*aad0*/  ISETP.GT.AND P6, PT, R0, 0x40, P0 ;  /* 0x000000400000780c */ /* 0x000fda00007c4270 */
[----:B------:R-:W-:Y:S01]  /*aae0*/  @P6 STG.E.U16 desc[UR14][R128.64], R117 ;  /* 0x0000007580006986 */ /* 0x000fe2000c10150e */
[----:B---3--:R-:W-:-:S05]  /*aaf0*/  IADD3 R2, P6, R6, R9, RZ ;  /* 0x0000000906027210 */ /* 0x008fca0007fde0ff */
[----:B------:R-:W-:Y:S01]  /*ab00*/  IMAD.X R3, R7, 0x1, R13, P6 ;  /* 0x0000000107037824 */ /* 0x000fe200030e060d */
[----:B------:R-:W-:-:S13]  /*ab10*/  ISETP.GT.AND P6, PT, R0, 0x48, P2 ;  /* 0x000000480000780c */ /* 0x000fda00017c4270 */
[----:B------:R1:W-:Y:S01]  /*ab20*/  @P6 STG.E.U16 desc[UR14][R112.64], R118 ;  /* 0x0000007670006986 */ /* 0x0003e2000c10150e */
[----:B0-----:R-:W-:-:S05]  /*ab30*/  IADD3 R110, P6, R15, R6, RZ ;  /* 0x000000060f6e7210 */ /* 0x001fca0007fde0ff */
[----:B------:R-:W-:Y:S01]  /*ab40*/  IMAD.X R111, R7, 0x1, R13, P6 ;  /* 0x00000001076f7824 */ /* 0x000fe200030e060d */
[----:B------:R-:W-:-:S13]  /*ab50*/  ISETP.GT.AND P6, PT, R0, 0x48, P0 ;  /* 0x000000480000780c */ /* 0x000fda00007c4270 */
[----:B------:R0:W-:Y:S01]  /*ab60*/  @P6 STG.E.U16 desc[UR14][R4.64], R119 ;  /* 0x0000007704006986 */ /* 0x0001e2000c10150e */
[----:B------:R-:W-:-:S05]  /*ab70*/  IADD3 R114, P6, R21, R6, RZ ;  /* 0x0000000615727210 */ /* 0x000fca0007fde0ff */
[----:B------:R-:W-:Y:S01]  /*ab80*/  IMAD.X R115, R7, 0x1, R13, P6 ;  /* 0x0000000107737824 */ /* 0x000fe200030e060d */
[----:B------:R-:W-:-:S04]  /*ab90*/  ISETP.GT.AND P6, PT, R10, RZ, PT ;  /* 0x000000ff0a00720c */ /* 0x000fc80003fc4270 */
[----:B------:R-:W-:-:S13]  /*aba0*/  ISETP.GT.AND P6, PT, R0, 0x80, P6 ;  /* 0x000000800000780c */ /* 0x000fda00037c4270 */
[----:B------:R2:W-:Y:S01]  /*abb0*/  @P6 STG.E.U16 desc[UR14][R2.64], R56 ;  /* 0x0000003802006986 */ /* 0x0005e2000c10150e */
[----:B-1----:R-:W-:-:S05]  /*abc0*/  IADD3 R112, P6, R23, R6, RZ ;  /* 0x0000000617707210 */ /* 0x002fca0007fde0ff */
[----:B------:R-:W-:Y:S01]  /*abd0*/  IMAD.X R113, R7, 0x1, R13, P6 ;  /* 0x0000000107717824 */ /* 0x000fe200030e060d */
[----:B------:R-:W-:-:S04]  /*abe0*/  ISETP.GT.AND P6, PT, R10, 0x1, PT ;  /* 0x000000010a00780c */ /* 0x000fc80003fc4270 */
[----:B------:R-:W-:-:S13]  /*abf0*/  ISETP.GT.AND P6, PT, R0, 0x80, P6 ;  /* 0x000000800000780c */ /* 0x000fda00037c4270 */
[----:B------:R1:W-:Y:S01]  /*ac00*/  @P6 STG.E.U16 desc[UR14][R110.64], R57 ;  /* 0x000000396e006986 */ /* 0x0003e2000c10150e */
[----:B0-----:R-:W-:-:S05]  /*ac10*/  IADD3 R4, P6, R16, R9, RZ ;  /* 0x0000000910047210 */ /* 0x001fca0007fde0ff */
[----:B------:R-:W-:Y:S01]  /*ac20*/  IMAD.X R5, R17, 0x1, R13, P6 ;  /* 0x0000000111057824 */ /* 0x000fe200030e060d */
[----:B------:R-:W-:-:S04]  /*ac30*/  ISETP.GT.AND P6, PT, R10, RZ, PT ;  /* 0x000000ff0a00720c */ /* 0x000fc80003fc4270 */
[----:B------:R-:W-:-:S13]  /*ac40*/  ISETP.GT.AND P6, PT, R0, 0x88, P6 ;  /* 0x000000880000780c */ /* 0x000fda00037c4270 */
[----:B------:R-:W-:Y:S01]  /*ac50*/  @P6 STG.E.U16 desc[UR14][R4.64], R58 ;  /* 0x0000003a04006986 */ /* 0x000fe2000c10150e */
[----:B--2---:R-:W-:-:S05]  /*ac60*/  IADD3 R56, P6, R16, R15, RZ ;  /* 0x0000000f10387210 */ /* 0x004fca0007fde0ff */
[----:B-1----:R-:W-:Y:S01]  /*ac70*/  IMAD.X R57, R17, 0x1, R13, P6 ;  /* 0x0000000111397824 */ /* 0x002fe200030e060d */
[----:B------:R-:W-:-:S04]  /*ac80*/  ISETP.GT.AND P6, PT, R10, 0x1, PT ;  /* 0x000000010a00780c */ /* 0x000fc80003fc4270 */
[----:B------:R-:W-:-:S13]  /*ac90*/  ISETP.GT.AND P6, PT, R0, 0x88, P6 ;  /* 0x000000880000780c */ /* 0x000fda00037c4270 */
[----:B------:R0:W-:Y:S01]  /*aca0*/  @P6 STG.E.U16 desc[UR14][R56.64], R59 ;  /* 0x0000003b38006986 */ /* 0x0001e2000c10150e */
        /* <DEDUP_REMOVED lines=10> */
[----:B0-----:R-:W-:-:S05]  /*ad50*/  IADD3 R56, P6, R21, R16, RZ ;  /* 0x0000001015387210 */ /* 0x001fca0007fde0ff */
        /* <DEDUP_REMOVED lines=9> */
[----:B-1----:R-:W-:-:S05]  /*adf0*/  IADD3 R60, P6, R91, R6, RZ ;  /* 0x000000065b3c7210 */ /* 0x002fca0007fde0ff */
[----:B--2---:R-:W-:Y:S01]  /*ae00*/  IMAD.X R61, R7, 0x1, R13, P6 ;  /* 0x00000001073d7824 */ /* 0x004fe200030e060d */
[----:B------:R-:W-:-:S04]  /*ae10*/  ISETP.GT.AND P6, PT, R10, 0x10, PT ;  /* 0x000000100a00780c */ /* 0x000fc80003fc4270 */
[----:B------:R-:W-:-:S13]  /*ae20*/  ISETP.GT.AND P6, PT, R0, 0x80, P6 ;  /* 0x000000800000780c */ /* 0x000fda00037c4270 */
[----:B------:R1:W-:Y:S01]  /*ae30*/  @P6 STG.E.U16 desc[UR14][R110.64], R64 ;  /* 0x000000406e006986 */ /* 0x0003e2000c10150e */
[----:B0-----:R-:W-:-:S05]  /*ae40*/  IADD3 R62, P6, R93, R6, RZ ;  /* 0x000000065d3e7210 */ /* 0x001fca0007fde0ff */
[----:B---3--:R-:W-:Y:S01]  /*ae50*/  IMAD.X R63, R7, 0x1, R13, P6 ;  /* 0x00000001073f7824 */ /* 0x008fe200030e060d */
        /* <DEDUP_REMOVED lines=14> */
[----:B0-----:R-:W-:Y:S01]  /*af40*/  IMAD.X R65, R7, 0x1, R13, P6 ;  /* 0x0000000107417824 */ /* 0x001fe200030e060d */
[----:B------:R-:W-:-:S04]  /*af50*/  ISETP.GT.AND P6, PT, R10, 0x18, PT ;  /* 0x000000180a00780c */ /* 0x000fc80003fc4270 */
[----:B------:R-:W-:-:S13]  /*af60*/  ISETP.GT.AND P6, PT, R0, 0x80, P6 ;  /* 0x000000800000780c */ /* 0x000fda00037c4270 */
[----:B------:R0:W-:Y:S01]  /*af70*/  @P6 STG.E.U16 desc[UR14][R60.64], R68 ;  /* 0x000000443c006986 */ /* 0x0001e2000c10150e */
[----:B--2---:R-:W-:-:S05]  /*af80*/  IADD3 R66, P6, R97, R6, RZ ;  /* 0x0000000661427210 */ /* 0x004fca0007fde0ff */
        /* <DEDUP_REMOVED lines=19> */
[----:B-1----:R-:W-:-:S05]  /*b0c0*/  IADD3 R62, P6, R101, R6, RZ ;  /* 0x00000006653e7210 */ /* 0x002fca0007fde0ff */
[----:B------:R-:W-:Y:S01]  /*b0d0*/  IMAD.X R63, R7, 0x1, R13, P6 ;  /* 0x00000001073f7824 */ /* 0x000fe200030e060d */
[----:B------:R-:W-:-:S04]  /*b0e0*/  ISETP.GT.AND P6, PT, R10, 0x21, PT ;  /* 0x000000210a00780c */ /* 0x000fc80003fc4270 */
[----:B------:R-:W-:-:S13]  /*b0f0*/  ISETP.GT.AND P6, PT, R0, 0x80, P6 ;  /* 0x000000800000780c */ /* 0x000fda00037c4270 */
[----:B------:R1:W-:Y:S01]  /*b100*/  @P6 STG.E.U16 desc[UR14][R66.64], R73 ;  /* 0x0000004942006986 */ /* 0x0003e2000c10150e */
[----:B--2---:R-:W-:-:S05]  /*b110*/  IADD3 R56, P6, R95, R16, RZ ;  /* 0x000000105f387210 */ /* 0x004fca0007fde0ff */
[----:B------:R-:W-:Y:S01]  /*b120*/  IMAD.X R57, R17, 0x1, R13, P6 ;  /* 0x0000000111397824 */ /* 0x000fe200030e060d */
[----:B------:R-:W-:-:S04]  /*b130*/  ISETP.GT.AND P6, PT, R10, 0x20, PT ;  /* 0x000000200a00780c */ /* 0x000fc80003fc4270 */
[----:B------:R-:W-:-:S13]  /*b140*/  ISETP.GT.AND P6, PT, R0, 0x88, P6 ;  /* 0x000000880000780c */ /* 0x000fda00037c4270 */
[----:B------:R2:W-:Y:S01]  /*b150*/  @P6 STG.E.U16 desc[UR14][R56.64], R74 ;  /* 0x0000004a38006986 */ /* 0x0005e2000c10150e */
[----:B---3--:R-:W-:-:S05]  /*b160*/  IADD3 R58, P6, R97, R16, RZ ;  /* 0x00000010613a7210 */ /* 0x008fca0007fde0ff */
[----:B------:R-:W-:Y:S01]  /*b170*/  IMAD.X R59, R17, 0x1, R13, P6 ;  /* 0x00000001113b7824 */ /* 0x000fe200030e060d */
[----:B------:R-:W-:-:S04]  /*b180*/  ISETP.GT.AND P6, PT, R10, 0x21, PT ;  /* 0x000000210a00780c */ /* 0x000fc80003fc4270 */
[----:B------:R-:W-:-:S13]  /*b190*/  ISETP.GT.AND P6, PT, R0, 0x88, P6 ;  /* 0x000000880000780c */ /* 0x000fda00037c4270 */
[----:B------:R3:W-:Y:S01]  /*b1a0*/  @P6 STG.E.U16 desc[UR14][R58.64], R75 ;  /* 0x0000004b3a006986 */ /* 0x0007e2000c10150e */
[----:B0-----:R-:W-:-:S05]  /*b1b0*/  IADD3 R64, P6, R103, R6, RZ ;  /* 0x0000000667407210 */ /* 0x001fca0007fde0ff */
[----:B------:R-:W-:Y:S01]  /*b1c0*/  IMAD.X R65, R7, 0x1, R13, P6 ;  /* 0x0000000107417824 */ /* 0x000fe200030e060d */
[----:B------:R-:W-:-:S13]  /*b1d0*/  ISETP.GT.AND P6, PT, R0, 0x80, P5 ;  /* 0x000000800000780c */ /* 0x000fda0002fc4270 */
[----:B------:R0:W-:Y:S01]  /*b1e0*/  @P6 STG.E.U16 desc[UR14][R60.64], R76 ;  /* 0x0000004c3c006986 */ /* 0x0001e2000c10150e */
[----:B-1----:R-:W-:-:S05]  /*b1f0*/  IADD3 R66, P6, R105, R6, RZ ;  /* 0x0000000669427210 */ /* 0x002fca0007fde0ff */
[----:B------:R-:W-:Y:S01]  /*b200*/  IMAD.X R67, R7, 0x1, R13, P6 ;  /* 0x0000000107437824 */ /* 0x000fe200030e060d */
[----:B------:R-:W-:-:S13]  /*b210*/  ISETP.GT.AND P6, PT, R0, 0x80, P4 ;  /* 0x000000800000780c */ /* 0x000fda00027c4270 */
[----:B------:R1:W-:Y:S01]  /*b220*/  @P6 STG.E.U16 desc[UR14][R62.64], R77 ;  /* 0x0000004d3e006986 */ /* 0x0003e2000c10150e */
[----:B--2---:R-:W-:-:S05]  /*b230*/  IADD3 R56, P6, R99, R16, RZ ;  /* 0x0000001063387210 */ /* 0x004fca0007fde0ff */
[----:B------:R-:W-:Y:S01]  /*b240*/  IMAD.X R57, R17, 0x1, R13, P6 ;  /* 0x0000000111397824 */ /* 0x000fe200030e060d */
[----:B------:R-:W-:-:S13]  /*b250*/  ISETP.GT.AND P6, PT, R0, 0x88, P5 ;  /* 0x000000880000780c */ /* 0x000fda0002fc4270 */
[----:B------:R2:W-:Y:S01]  /*b260*/  @P6 STG.E.U16 desc[UR14][R56.64], R78 ;  /* 0x0000004e38006986 */ /* 0x0005e2000c10150e */
[----:B---3--:R-:W-:-:S05]  /*b270*/  IADD3 R58, P6, R101, R16, RZ ;  /* 0x00000010653a7210 */ /* 0x008fca0007fde0ff */
[----:B------:R-:W-:Y:S01]  /*b280*/  IMAD.X R59, R17, 0x1, R13, P6 ;  /* 0x00000001113b7824 */ /* 0x000fe200030e060d */
[----:B------:R-:W-:-:S13]  /*b290*/  ISETP.GT.AND P6, PT, R0, 0x88, P4 ;  /* 0x000000880000780c */ /* 0x000fda00027c4270 */
[----:B------:R3:W-:Y:S01]  /*b2a0*/  @P6 STG.E.U16 desc[UR14][R58.64], R79 ;  /* 0x0000004f3a006986 */ /* 0x0007e2000c10150e */
[----:B0-----:R-:W-:-:S05]  /*b2b0*/  IADD3 R60, P6, R107, R6, RZ ;  /* 0x000000066b3c7210 */ /* 0x001fca0007fde0ff */
[----:B------:R-:W-:Y:S01]  /*b2c0*/  IMAD.X R61, R7, 0x1, R13, P6 ;  /* 0x00000001073d7824 */ /* 0x000fe200030e060d */
[----:B------:R-:W-:-:S13]  /*b2d0*/  ISETP.GT.AND P6, PT, R0, 0x80, P3 ;  /* 0x000000800000780c */ /* 0x000fda0001fc4270 */
[----:B------:R-:W-:Y:S01]  /*b2e0*/  @P6 STG.E.U16 desc[UR14][R64.64], R80 ;  /* 0x0000005040006986 */ /* 0x000fe2000c10150e */
[----:B-1----:R-:W-:-:S05]  /*b2f0*/  IADD3 R62, P6, R109, R6, RZ ;  /* 0x000000066d3e7210 */ /* 0x002fca0007fde0ff */
[----:B------:R-:W-:Y:S01]  /*b300*/  IMAD.X R63, R7, 0x1, R13, P6 ;  /* 0x00000001073f7824 */ /* 0x000fe200030e060d */
[----:B------:R-:W-:-:S13]  /*b310*/  ISETP.GT.AND P6, PT, R0, 0x80, P1 ;  /* 0x000000800000780c */ /* 0x000fda0000fc4270 */
[----:B------:R-:W-:Y:S01]  /*b320*/  @P6 STG.E.U16 desc[UR14][R66.64], R81 ;  /* 0x0000005142006986 */ /* 0x000fe2000c10150e */
[----:B------:R-:W-:-:S05]  /*b330*/  IADD3 R6, P6, R103, R16, RZ ;  /* 0x0000001067067210 */ /* 0x000fca0007fde0ff */
        /* <DEDUP_REMOVED lines=15> */
[----:B------:R-:W-:-:S05]  /*b430*/  IADD3 R16, P6, R2, R9, RZ ;  /* 0x0000000902107210 */ /* 0x000fca0007fde0ff */
        /* <DEDUP_REMOVED lines=9> */
[----:B------:R-:W-:-:S04]  /*b4d0*/  ISETP.GT.AND P6, PT, R10, RZ, PT ;  /* 0x000000ff0a00720c */ /* 0x000fc80003fc4270 */
[----:B------:R-:W-:-:S13]  /*b4e0*/  ISETP.GT.AND P6, PT, R0, 0xc0, P6 ;  /* 0x000000c00000780c */ /* 0x000fda00037c4270 */
[----:B------:R2:W-:Y:S01]  /*b4f0*/  @P6 STG.E.U16 desc[UR14][R16.64], R24 ;  /* 0x0000001810006986 */ /* 0x0005e2000c10150e */
[----:B0-----:R-:W-:-:S05]  /*b500*/  IADD3 R58, P6, R2, R23, RZ ;  /* 0x00000017023a7210 */ /* 0x001fca0007fde0ff */
[----:B------:R-:W-:Y:S01]  /*b510*/  IMAD.X R59, R3, 0x1, R13, P6 ;  /* 0x00000001033b7824 */ /* 0x000fe200030e060d */
[----:B------:R-:W-:-:S04]  /*b520*/  ISETP.GT.AND P6, PT, R10, 0x1, PT ;  /* 0x000000010a00780c */ /* 0x000fc80003fc4270 */
[----:B------:R-:W-:-:S13]  /*b530*/  ISETP.GT.AND P6, PT, R0, 0xc0, P6 ;  /* 0x000000c00000780c */ /* 0x000fda00037c4270 */
[----:B------:R-:W-:Y:S01]  /*b540*/  @P6 STG.E.U16 desc[UR14][R56.64], R25 ;  /* 0x0000001938006986 */ /* 0x000fe2000c10150e */
[----:B-1----:R-:W-:-:S05]  /*b550*/  IADD3 R6, P6, R4, R9, RZ ;  /* 0x0000000904067210 */ /* 0x002fca0007fde0ff */
[----:B------:R-:W-:Y:S01]  /*b560*/  IMAD.X R7, R5, 0x1, R13, P6 ;  /* 0x0000000105077824 */ /* 0x000fe200030e060d */
[----:B------:R-:W-:-:S04]  /*b570*/  ISETP.GT.AND P6, PT, R10, RZ, PT ;  /* 0x000000ff0a00720c */ /* 0x000fc80003fc4270 */
        /* <DEDUP_REMOVED lines=11> */
[----:B------:R-:W-:Y:S01]  /*b630*/  @P6 STG.E.U16 desc[UR14][R60.64], R28 ;  /* 0x0000001c3c006986 */ /* 0x000fe2000c10150e */
[----:B--2---:R-:W-:-:S05]  /*b640*/  IADD3 R16, P6, R2, R89, RZ ;  /* 0x0000005902107210 */ /* 0x004fca0007fde0ff */
[----:B------:R-:W-:Y:S01]  /*b650*/  IMAD.X R17, R3, 0x1, R13, P6 ;  /* 0x0000000103117824 */ /* 0x000fe200030e060d */
[----:B------:R-:W-:-:S04]  /*b660*/  ISETP.GT.AND P6, PT, R10, 0x9, PT ;  /* 0x000000090a00780c */ /* 0x000fc80003fc4270 */
[----:B------:R-:W-:-:S13]  /*b670*/  ISETP.GT.AND P6, PT, R0, 0xc0, P6 ;  /* 0x000000c00000780c */ /* 0x000fda00037c4270 */
[----:B------:R-:W-:Y:S01]  /*b680*/  @P6 STG.E.U16 desc[UR14][R58.64], R29 ;  /* 0x0000001d3a006986 */ /* 0x000fe2000c10150e */
        /* <DEDUP_REMOVED lines=34> */
[----:B------:R-:W-:Y:S01]  /*b8b0*/  @P6 STG.E.U16 desc[UR14][R20.64], R36 ;  /* 0x0000002414006986 */ /* 0x000fe2000c10150e */
[----:B---3--:R-:W-:-:S05]  /*b8c0*/  IADD3 R16, P6, R2, R97, RZ ;  /* 0x0000006102107210 */ /* 0x008fca0007fde0ff */
        /* <DEDUP_REMOVED lines=23> */
[----:B------:R-:W-:Y:S01]  /*ba40*/  @P6 STG.E.U16 desc[UR14][R16.64], R41 ;  /* 0x0000002910006986 */ /* 0x000fe2000c10150e */
[----:B------:R-:W-:-:S04]  /*ba50*/  ISETP.GT.AND P6, PT, R10, 0x20, PT ;  /* 0x000000200a00780c */ /* 0x000fc80003fc4270 */
[----:B------:R-:W-:-:S13]  /*ba60*/  ISETP.GT.AND P6, PT, R0, 0xc8, P6 ;  /* 0x000000c80000780c */ /* 0x000fda00037c4270 */
[----:B------:R-:W-:Y:S01]  /*ba70*/  @P6 STG.E.U16 desc[UR14][R18.64], R42 ;  /* 0x0000002a12006986 */ /* 0x000fe2000c10150e */
[----:B------:R-:W-:-:S04]  /*ba80*/  ISETP.GT.AND P6, PT, R10, 0x21, PT ;  /* 0x000000210a00780c */ /* 0x000fc80003fc4270 */
[----:B------:R-:W-:-:S13]  /*ba90*/  ISETP.GT.AND P6, PT, R0, 0xc8, P6 ;  /* 0x000000c80000780c */ /* 0x000fda00037c4270 */
[----:B------:R0:W-:Y:S01]  /*baa0*/  @P6 STG.E.U16 desc[UR14][R6.64], R43 ;  /* 0x0000002b06006986 */ /* 0x0001e2000c10150e */
[----:B-1----:R-:W-:-:S05]  /*bab0*/  IADD3 R8, P6, R2, R99, RZ ;  /* 0x0000006302087210 */ /* 0x002fca0007fde0ff */
[----:B------:R-:W-:Y:S01]  /*bac0*/  IMAD.X R9, R3, 0x1, R13, P6 ;  /* 0x0000000103097824 */ /* 0x000fe200030e060d */
[C---:B------:R-:W-:Y:S02]  /*bad0*/  ISETP.GT.AND P6, PT, R0.reuse, 0xc0, P5 ;  /* 0x000000c00000780c */ /* 0x040fe40002fc4270 */
[----:B------:R-:W-:-:S11]  /*bae0*/  ISETP.GT.AND P5, PT, R0, 0xc8, P5 ;  /* 0x000000c80000780c */ /* 0x000fd60002fa4270 */
[----:B------:R1:W-:Y:S01]  /*baf0*/  @P6 STG.E.U16 desc[UR14][R8.64], R44 ;  /* 0x0000002c08006986 */ /* 0x0003e2000c10150e */
[----:B--2---:R-:W-:-:S05]  /*bb00*/  IADD3 R14, P6, R2, R101, RZ ;  /* 0x00000065020e7210 */ /* 0x004fca0007fde0ff */
[----:B------:R-:W-:Y:S01]  /*bb10*/  IMAD.X R15, R3, 0x1, R13, P6 ;  /* 0x00000001030f7824 */ /* 0x000fe200030e060d */
[C---:B------:R-:W-:Y:S02]  /*bb20*/  ISETP.GT.AND P6, PT, R0.reuse, 0xc0, P4 ;  /* 0x000000c00000780c */ /* 0x040fe400027c4270 */
[----:B------:R-:W-:-:S11]  /*bb30*/  ISETP.GT.AND P4, PT, R0, 0xc8, P4 ;  /* 0x000000c80000780c */ /* 0x000fd60002784270 */
[----:B------:R2:W-:Y:S01]  /*bb40*/  @P6 STG.E.U16 desc[UR14][R14.64], R45 ;  /* 0x0000002d0e006986 */ /* 0x0005e2000c10150e */
[----:B0-----:R-:W-:-:S05]  /*bb50*/  IADD3 R6, P6, R4, R99, RZ ;  /* 0x0000006304067210 */ /* 0x001fca0007fde0ff */
[----:B------:R-:W-:Y:S01]  /*bb60*/  IMAD.X R7, R5, 0x1, R13, P6 ;  /* 0x0000000105077824 */ /* 0x000fe200030e060d */
[----:B-1----:R-:W-:-:S04]  /*bb70*/  IADD3 R8, P6, R4, R101, RZ ;  /* 0x0000006504087210 */ /* 0x002fc80007fde0ff */
[----:B------:R0:W-:Y:S01]  /*bb80*/  @P5 STG.E.U16 desc[UR14][R6.64], R46 ;  /* 0x0000002e06005986 */ /* 0x0001e2000c10150e */
[----:B------:R-:W-:Y:S01]  /*bb90*/  ISETP.GT.AND P5, PT, R0, 0xc0, P3 ;  /* 0x000000c00000780c */ /* 0x000fe20001fa4270 */
[--C-:B------:R-:W-:Y:S01]  /*bba0*/  IMAD.X R9, R5, 0x1, R13.reuse, P6 ;  /* 0x0000000105097824 */ /* 0x100fe200030e060d */
[----:B--2---:R-:W-:Y:S02]  /*bbb0*/  IADD3 R14, P6, R2, R103, RZ ;  /* 0x00000067020e7210 */ /* 0x004fe40007fde0ff */
[C---:B------:R-:W-:Y:S02]  /*bbc0*/  ISETP.GT.AND P3, PT, R0.reuse, 0xc8, P3 ;  /* 0x000000c80000780c */ /* 0x040fe40001f64270 */
[----:B------:R1:W-:Y:S01]  /*bbd0*/  @P4 STG.E.U16 desc[UR14][R8.64], R47 ;  /* 0x0000002f08004986 */ /* 0x0003e2000c10150e */
[C---:B------:R-:W-:Y:S01]  /*bbe0*/  ISETP.GT.AND P4, PT, R0.reuse, 0xc0, P1 ;  /* 0x000000c00000780c */ /* 0x040fe20000f84270 */
[----:B------:R-:W-:Y:S01]  /*bbf0*/  IMAD.X R15, R3, 0x1, R13, P6 ;  /* 0x00000001030f7824 */ /* 0x000fe200030e060d */
[----:B------:R-:W-:-:S02]  /*bc00*/  ISETP.GT.AND P1, PT, R0, 0xc8, P1 ;  /* 0x000000c80000780c */ /* 0x000fc40000f24270 */
[-C--:B0-----:R-:W-:Y:S02]  /*bc10*/  IADD3 R6, P6, R2, R105.reuse, RZ ;  /* 0x0000006902067210 */ /* 0x081fe40007fde0ff */
[----:B------:R0:W-:Y:S03]  /*bc20*/  @P5 STG.E.U16 desc[UR14][R14.64], R48 ;  /* 0x000000300e005986 */ /* 0x0001e6000c10150e */
[--C-:B------:R-:W-:Y:S01]  /*bc30*/  IMAD.X R7, R3, 0x1, R13.reuse, P6 ;  /* 0x0000000103077824 */ /* 0x100fe200030e060d */
[C---:B------:R-:W-:Y:S02]  /*bc40*/  IADD3 R10, P6, R4.reuse, R105, RZ ;  /* 0x00000069040a7210 */ /* 0x040fe40007fde0ff */
[----:B-1----:R-:W-:Y:S02]  /*bc50*/  IADD3 R8, P5, R4, R103, RZ ;  /* 0x0000006704087210 */ /* 0x002fe40007fbe0ff */
[----:B------:R1:W-:Y:S01]  /*bc60*/  @P4 STG.E.U16 desc[UR14][R6.64], R49 ;  /* 0x0000003106004986 */ /* 0x0003e2000c10150e */
[C-C-:B------:R-:W-:Y:S01]  /*bc70*/  IMAD.X R11, R5.reuse, 0x1, R13.reuse, P6 ;  /* 0x00000001050b7824 */ /* 0x140fe200030e060d */
[C---:B------:R-:W-:Y:S01]  /*bc80*/  ISETP.GT.AND P4, PT, R0.reuse, 0xc0, P2 ;  /* 0x000000c00000780c */ /* 0x040fe20001784270 */
[----:B------:R-:W-:Y:S01]  /*bc90*/  IMAD.X R9, R5, 0x1, R13, P5 ;  /* 0x0000000105097824 */ /* 0x000fe200028e060d */
[----:B------:R-:W-:-:S02]  /*bca0*/  ISETP.GT.AND P5, PT, R0, 0xc0, P0 ;  /* 0x000000c00000780c */ /* 0x000fc400007a4270 */
[C---:B------:R-:W-:Y:S02]  /*bcb0*/  ISETP.GT.AND P2, PT, R0.reuse, 0xc8, P2 ;  /* 0x000000c80000780c */ /* 0x040fe40001744270 */
[----:B------:R2:W-:Y:S01]  /*bcc0*/  @P3 STG.E.U16 desc[UR14][R8.64], R50 ;  /* 0x0000003208003986 */ /* 0x0005e2000c10150e */
[----:B------:R-:W-:Y:S02]  /*bcd0*/  ISETP.GT.AND P0, PT, R0, 0xc8, P0 ;  /* 0x000000c80000780c */ /* 0x000fe40000704270 */
[-C--:B0-----:R-:W-:Y:S01]  /*bce0*/  IADD3 R14, P3, R4, R107.reuse, RZ ;  /* 0x0000006b040e7210 */ /* 0x081fe20007f7e0ff */
[----:B------:R2:W-:Y:S01]  /*bcf0*/  @P1 STG.E.U16 desc[UR14][R10.64], R51 ;  /* 0x000000330a001986 */ /* 0x0005e2000c10150e */
[C---:B-1----:R-:W-:Y:S02]  /*bd00*/  IADD3 R6, P6, R2.reuse, R107, RZ ;  /* 0x0000006b02067210 */ /* 0x042fe40007fde0ff */
[----:B------:R-:W-:Y:S01]  /*bd10*/  IADD3 R2, P1, R2, R109, RZ ;  /* 0x0000006d02027210 */ /* 0x000fe20007f3e0ff */
[----:B------:R-:W-:-:S02]  /*bd20*/  IMAD.X R15, R5, 0x1, R13, P3 ;  /* 0x00000001050f7824 */ /* 0x000fc400018e060d */
[C-C-:B------:R-:W-:Y:S01]  /*bd30*/  IMAD.X R7, R3.reuse, 0x1, R13.reuse, P6 ;  /* 0x0000000103077824 */ /* 0x140fe200030e060d */
[----:B------:R-:W-:Y:S01]  /*bd40*/  IADD3 R12, P6, R4, R109, RZ ;  /* 0x0000006d040c7210 */ /* 0x000fe20007fde0ff */
[----:B------:R-:W-:-:S03]  /*bd50*/  IMAD.X R3, R3, 0x1, R13, P1 ;  /* 0x0000000103037824 */ /* 0x000fc600008e060d */
[----:B------:R2:W-:Y:S04]  /*bd60*/  @P4 STG.E.U16 desc[UR14][R6.64], R52 ;  /* 0x0000003406004986 */ /* 0x0005e8000c10150e */
[----:B------:R2:W-:Y:S04]  /*bd70*/  @P5 STG.E.U16 desc[UR14][R2.64], R53 ;  /* 0x0000003502005986 */ /* 0x0005e8000c10150e */
[----:B------:R2:W-:Y:S01]  /*bd80*/  @P2 STG.E.U16 desc[UR14][R14.64], R54 ;  /* 0x000000360e002986 */ /* 0x0005e2000c10150e */
[----:B------:R-:W-:Y:S05]  /*bd90*/  @!P0 EXIT ;  /* 0x000000000000894d */ /* 0x000fea0003800000 */
[----:B------:R-:W-:Y:S01]  /*bda0*/  F2FP.BF16.F32.PACK_AB R55, RZ, R55 ;  /* 0x00000037ff37723e */ /* 0x000fe200000010ff */
[----:B------:R-:W-:-:S05]  /*bdb0*/  IMAD.X R13, R5, 0x1, R13, P6 ;  /* 0x00000001050d7824 */ /* 0x000fca00030e060d */
[----:B------:R-:W-:Y:S01]  /*bdc0*/  STG.E.U16 desc[UR14][R12.64], R55 ;  /* 0x000000370c007986 */ /* 0x000fe2000c10150e */
[----:B------:R-:W-:Y:S05]  /*bdd0*/  EXIT ;  /* 0x000000000000794d */ /* 0x000fea0003800000 */
.L_x_9:
[----:B------:R-:W-:-:S13]  /*bde0*/  ISETP.NE.AND P0, PT, R4, RZ, PT ;  /* 0x000000ff0400720c */ /* 0x000fda0003f05270 */
[----:B------:R-:W-:Y:S05]  /*bdf0*/  @P0 EXIT ;  /* 0x000000000000094d */ /* 0x000fea0003800000 */
[----:B------:R-:W-:-:S13]  /*be00*/  ELECT P0, URZ, PT ;  /* 0x00000000003f782f */ /* 0x000fda0003800000 */
[----:B------:R-:W-:Y:S05]  /*be10*/  @!P0 BRA `(.L_x_242) ;  /* 0x0000000400c08947 */ /* 0x000fea0003800000 */
[----:B------:R-:W-:Y:S02]  /*be20*/  ISETP.GE.AND P0, PT, R2, 0x1, PT ;  /* 0x000000010200780c */ /* 0x000fe40003f06270 */
[----:B------:R-:W-:-:S04]  /*be30*/  SHF.R.S32.HI R5, RZ, 0x1f, R6 ;  /* 0x0000001fff057819 */ /* 0x000fc80000011406 */
[----:B------:R-:W-:-:S07]  /*be40*/  LEA.HI R4, R5, R6, RZ, 0x7 ;  /* 0x0000000605047211 */ /* 0x000fce00078f38ff */
[----:B------:R-:W-:Y:S05]  /*be50*/  @!P0 BRA `(.L_x_242) ;  /* 0x0000000400b08947 */ /* 0x000fea0003800000 */
[----:B------:R-:W1:Y:S01]  /*be60*/  S2R R5, SR_CTAID.X ;  /* 0x0000000000057919 */ /* 0x000e620000002500 */
[----:B------:R-:W-:Y:S01]  /*be70*/  LOP3.LUT R7, R4, 0xffffff80, RZ, 0xc0, !PT ;  /* 0xffffff8004077812 */ /* 0x000fe200078ec0ff */
[----:B------:R-:W-:Y:S01]  /*be80*/  ULDC UR4, c[0x0][0x384] ;  /* 0x0000e10000047ab9 */ /* 0x000fe20000000800 */
[----:B------:R-:W-:Y:S01]  /*be90*/  LOP3.LUT P0, RZ, R6, 0x1f, RZ, 0xc0, !PT ;  /* 0x0000001f06ff7812 */ /* 0x000fe2000780c0ff */
[----:B0----5:R-:W0:Y:S01]  /*bea0*/  S2R R11, SR_CTAID.Y ;  /* 0x00000000000b7919 */ /* 0x021e220000002600 */
[----:B------:R-:W-:Y:S01]  /*beb0*/  IMAD R4, R8, R9, RZ ;  /* 0x0000000908047224 */ /* 0x000fe200078e02ff */
[----:B------:R-:W-:Y:S01]  /*bec0*/  ULDC UR5, c[0x0][0x388] ;  /* 0x0000e20000057ab9 */ /* 0x000fe20000000800 */
[----:B------:R-:W-:Y:S01]  /*bed0*/  IMAD.IADD R7, R6, 0x1, -R7 ;  /* 0x0000000106077824 */ /* 0x000fe200078e0a07 */
[----:B------:R-:W-:Y:S01]  /*bee0*/  LOP3.LUT R20, R0, 0x2, RZ, 0xfc, !PT ;  /* 0x0000000200147812 */ /* 0x000fe200078efcff */
[----:B------:R-:W-:Y:S01]  /*bef0*/  IMAD.MOV.U32 R6, RZ, RZ, RZ ;  /* 0x000000ffff067224 */ /* 0x000fe200078e00ff */
[----:B------:R-:W-:Y:S01]  /*bf00*/  CS2R R8, SRZ ;  /* 0x0000000000087805 */ /* 0x000fe2000001ff00 */
[----:B------:R-:W-:Y:S01]  /*bf10*/  IMAD.MOV.U32 R10, RZ, RZ, RZ ;  /* 0x000000ffff0a7224 */ /* 0x000fe200078e00ff */
[----:B------:R-:W-:Y:S01]  /*bf20*/  ISETP.NE.AND P1, PT, R7, RZ, PT ;  /* 0x000000ff0700720c */ /* 0x000fe20003f25270 */
[----:B------:R-:W-:Y:S01]  /*bf30*/  IMAD R4, R3, R4, 0x1 ;  /* 0x0000000103047424 */ /* 0x000fe200078e0204 */
[----:B------:R-:W-:Y:S01]  /*bf40*/  ISETP.NE.OR P0, PT, R7, RZ, !P0 ;  /* 0x000000ff0700720c */ /* 0x000fe20004705670 */
[----:B------:R-:W-:-:S02]  /*bf50*/  IMAD.MOV.U32 R7, RZ, RZ, 0x1 ;  /* 0x00000001ff077424 */ /* 0x000fc400078e00ff */
[----:B-1----:R-:W-:-:S04]  /*bf60*/  IMAD.SHL.U32 R18, R5, 0x100, RZ ;  /* 0x0000010005127824 */ /* 0x002fc800078e00ff */
[----:B------:R-:W-:-:S04]  /*bf70*/  IMAD.HI.U32 R5, R18, UR4, RZ ;  /* 0x0000000412057c27 */ /* 0x000fc8000f8e00ff */
[----:B0-----:R-:W-:Y:S01]  /*bf80*/  IMAD.SHL.U32 R19, R11, 0x40, RZ ;  /* 0x000000400b137824 */ /* 0x001fe200078e00ff */
[----:B------:R-:W-:-:S07]  /*bf90*/  SHF.R.U32.HI R5, RZ, UR5, R5 ;  /* 0x00000005ff057c19 */ /* 0x000fce0008011605 */
.L_x_246:
[----:B------:R-:W0:Y:S01]  /*bfa0*/  S2R R12, SR_CgaCtaId ;  /* 0x00000000000c7919 */ /* 0x000e220000008800 */
[----:B------:R-:W-:-:S04]  /*bfb0*/  MOV R11, 0x400 ;  /* 0x00000400000b7802 */ /* 0x000fc80000000f00 */
[----:B0-----:R-:W-:Y:S02]  /*bfc0*/  LEA R21, R12, R11, 0x18 ;  /* 0x0000000b0c157211 */ /* 0x001fe400078ec0ff */
[----:B------:R-:W-:-:S03]  /*bfd0*/  SHF.L.U32 R11, R7, 0x1f, RZ ;  /* 0x0000001f070b7819 */ /* 0x000fc600000006ff */
[----:B------:R-:W-:-:S07]  /*bfe0*/  IMAD R12, R6, 0x8, R21 ;  /* 0x00000008060c7824 */ /* 0x000fce00078e0215 */
.L_x_243:
[----:B0-----:R0:W1:Y:S02]  /*bff0*/  SYNCS.PHASECHK.TRANS64.TRYWAIT P2, [R12+URZ+0x32028], R11 ;  /* 0x0320280b0c0075a7 */ /* 0x001064000804017f */
[----:B-1----:R-:W-:Y:S05]  /*c000*/  @!P2 NANOSLEEP.SYNCS 0x989680 ;  /* 0x009896800000a95d */ /* 0x002fea0003900000 */
[----:B------:R-:W1:Y:S02]  /*c010*/  @!P2 SYNCS.PHASECHK.TRANS64 P2, [R12+URZ+0x32028], R11 ;  /* 0x0320280b0c00a5a7 */ /* 0x000e64000804007f */
[----:B-1----:R-:W-:Y:S05]  /*c020*/  @!P2 BRA `(.L_x_243) ;  /* 0xfffffffc00f0a947 */ /* 0x002fea000383ffff */
[----:B0-----:R-:W0:Y:S02]  /*c030*/  @!P1 LDC R11, c[0x0][0x500] ;  /* 0x00014000ff0b9b82 */ /* 0x001e240000000800 */
[----:B0-----:R0:W-:Y:S02]  /*c040*/  @!P1 SYNCS.ARRIVE.TRANS64 RZ, [R12+URZ+0x32000], R11 ;  /* 0x0320000b0cff99a7 */ /* 0x0011e4000800003f */
[----:B0-----:R-:W-:-:S04]  /*c050*/  PRMT R11, R20, 0x9910, RZ ;  /* 0x00009910140b7816 */ /* 0x001fc800000000ff */
[----:B------:R-:W-:-:S13]  /*c060*/  ISETP.NE.AND P2, PT, R11, 0x2, PT ;  /* 0x000000020b00780c */ /* 0x000fda0003f45270 */
[----:B------:R-:W-:Y:S05]  /*c070*/  @P2 BRA `(.L_x_244) ;  /* 0x0000000000042947 */ /* 0x000fea0003800000 */
[----:B------:R-:W-:Y:S01]  /*c080*/  BPT.TRAP 0x1 ;  /* 0x000000040000795c */ /* 0x000fe20000300000 */
.L_x_244:
[----:B------:R-:W-:Y:S05]  /*c090*/  @P0 BRA `(.L_x_245) ;  /* 0x0000000000040947 */ /* 0x000fea0003800000 */
[----:B------:R-:W-:Y:S01]  /*c0a0*/  BPT.TRAP 0x1 ;  /* 0x000000040000795c */ /* 0x000fe20000300000 */
.L_x_245:
[----:B------:R-:W0:Y:S01]  /*c0b0*/  LDC R13, c[0x0][0x380] ;  /* 0x0000e000ff0d7b82 */ /* 0x000e220000000800 */
[----:B------:R-:W-:Y:S01]  /*c0c0*/  R2UR UR4, R5 ;  /* 0x00000000050472ca */ /* 0x000fe200000e0000 */
[----:B------:R-:W-:Y:S01]  /*c0d0*/  ULDC UR20, c[0x0][0x38c] ;  /* 0x0000e30000147ab9 */ /* 0x000fe20000000800 */
[----:B------:R-:W-:Y:S01]  /*c0e0*/  R2UR UR5, R18 ;  /* 0x00000000120572ca */ /* 0x000fe200000e0000 */
[----:B------:R-:W-:Y:S01]  /*c0f0*/  UISETP.NE.AND UP0, UPT, UR20, 0x1, UPT ;  /* 0x000000011400788c */ /* 0x000fe2000bf05270 */
[----:B------:R-:W-:Y:S01]  /*c100*/  R2UR UR17, R12 ;  /* 0x000000000c1172ca */ /* 0x000fe200000e0000 */
[C---:B------:R-:W-:Y:S01]  /*c110*/  VIADD R12, R10.reuse, 0x1 ;  /* 0x000000010a0c7836 */ /* 0x040fe20000000000 */
[----:B------:R-:W-:Y:S01]  /*c120*/  R2UR UR18, R10 ;  /* 0x000000000a1272ca */ /* 0x000fe200000e0000 */
[----:B---34-:R-:W1:Y:S01]  /*c130*/  LDC.64 R14, c[0x0][0x3b8] ;  /* 0x0000ee00ff0e7b82 */ /* 0x018e620000000a00 */
[----:B------:R-:W-:Y:S01]  /*c140*/  R2UR UR9, R21 ;  /* 0x00000000150972ca */ /* 0x000fe200000e0000 */
[----:B------:R-:W-:Y:S01]  /*c150*/  VIADD R4, R4, 0xffffffff ;  /* 0xffffffff04047836 */ /* 0x000fe20000000000 */
[----:B------:R-:W-:Y:S01]  /*c160*/  R2UR UR16, R6 ;  /* 0x00000000061072ca */ /* 0x000fe200000e0000 */
[----:B------:R-:W-:Y:S01]  /*c170*/  ULDC.64 UR24, c[0x0][0x198] ;  /* 0x0000660000187ab9 */ /* 0x000fe20000000a00 */
[----:B------:R-:W-:Y:S01]  /*c180*/  R2UR UR12, R9 ;  /* 0x00000000090c72ca */ /* 0x000fe200000e0000 */
[----:B------:R-:W-:Y:S01]  /*c190*/  ULDC.64 UR14, c[0x0][0x3b0] ;  /* 0x0000ec00000e7ab9 */ /* 0x000fe20000000a00 */
[----:B------:R-:W-:Y:S01]  /*c1a0*/  @UP0 ULDC.64 UR10, c[0x0][0x390] ;  /* 0x0000e400000a0ab9 */ /* 0x000fe20000000a00 */
[----:B------:R-:W1:Y:S01]  /*c1b0*/  LDC.64 R16, c[0x0][0x3d8] ;  /* 0x0000f600ff107b82 */ /* 0x000e620000000a00 */
[----:B------:R-:W-:Y:S01]  /*c1c0*/  R2UR UR13, R8 ;  /* 0x00000000080d72ca */ /* 0x000fe200000e0000 */
[----:B------:R-:W-:Y:S01]  /*c1d0*/  ULDC.64 UR22, c[0x0][0x3d0] ;  /* 0x0000f40000167ab9 */ /* 0x000fe20000000a00 */
[----:B------:R-:W-:Y:S01]  /*c1e0*/  ISETP.GT.AND P5, PT, R4, 0x1, PT ;  /* 0x000000010400780c */ /* 0x000fe20003fa4270 */
[----:B------:R-:W-:-:S02]  /*c1f0*/  USHF.L.U32 UR18, UR18, 0x6, URZ ;  /* 0x0000000612127899 */ /* 0x000fc4000800063f */
[----:B------:R-:W-:Y:S01]  /*c200*/  UIADD3 UR17, UR17, 0x32000, URZ ;  /* 0x0003200011117890 */ /* 0x000fe2000fffe03f */
[----:B0-----:R-:W-:Y:S01]  /*c210*/  ISETP.NE.AND P2, PT, R13, 0x1, PT ;  /* 0x000000010d00780c */ /* 0x001fe20003f45270 */
[----:B------:R-:W-:Y:S01]  /*c220*/  ULEA UR16, UR16, UR9, 0xf ;  /* 0x0000000910107291 */ /* 0x000fe2000f8e783f */
[----:B------:R-:W-:Y:S01]  /*c230*/  UMOV UR26, 0x0 ;  /* 0x00000000001a7882 */ /* 0x000fe20000000000 */
[----:B------:R-:W-:-:S03]  /*c240*/  UMOV UR27, 0x10000000 ;  /* 0x10000000001b7882 */ /* 0x000fc60000000000 */
[----:B------:R-:W-:-:S07]  /*c250*/  UMOV UR9, UR17 ;  /* 0x0000001100097c82 */ /* 0x000fce0008000000 */
[----:B------:R-:W-:Y:S01]  /*c260*/  @P2 IMAD.U32 R11, RZ, RZ, UR4 ;  /* 0x00000004ff0b2e24 */ /* 0x000fe2000f8e00ff */
[----:B------:R-:W-:Y:S01]  /*c270*/  UIADD3 UR4, UP1, UR24, 0xf0, URZ ;  /* 0x000000f018047890 */ /* 0x000fe2000ff3e03f */
[----:B-1----:R-:W-:Y:S01]  /*c280*/  IMAD R10, R8, R15, R17 ;  /* 0x0000000f080a7224 */ /* 0x002fe200078e0211 */
[----:B------:R-:W-:Y:S02]  /*c290*/  UIADD3 UR24, UP2, UR24, 0x1f0, URZ ;  /* 0x000001f018187890 */ /* 0x000fe4000ff5e03f */
[----:B------:R-:W-:Y:S01]  /*c2a0*/  @P2 R2UR UR5, R11 ;  /* 0x000000000b0522ca */ /* 0x000fe200000e0000 */
[----:B------:R-:W-:Y:S01]  /*c2b0*/  IMAD R11, R6, 0x2000, R21 ;  /* 0x00002000060b7824 */ /* 0x000fe200078e0215 */
[----:B------:R-:W-:Y:S01]  /*c2c0*/  ISETP.NE.AND P2, PT, R12, R3, PT ;  /* 0x000000030c00720c */ /* 0x000fe20003f45270 */
[----:B------:R-:W-:-:S03]  /*c2d0*/  VIADD R6, R6, 0x1 ;  /* 0x0000000106067836 */ /* 0x000fc60000000000 */
[----:B------:R-:W-:Y:S01]  /*c2e0*/  R2UR UR8, R11 ;  /* 0x000000000b0872ca */ /* 0x000fe200000e0000 */
[----:B------:R-:W-:Y:S01]  /*c2f0*/  IMAD R11, R9, R14, R16 ;  /* 0x0000000e090b7224 */ /* 0x000fe200078e0210 */
[C---:B------:R-:W-:Y:S01]  /*c300*/  ISETP.NE.AND P4, PT, R6.reuse, 0x5, PT ;  /* 0x000000050600780c */ /* 0x040fe20003f85270 */
[----:B------:R-:W0:Y:S03]  /*c310*/  LDC R14, c[0x0][0x3c8] ;  /* 0x0000f200ff0e7b82 */ /* 0x000e260000000800 */
[----:B------:R-:W-:Y:S01]  /*c320*/  PRMT R10, R11, 0x40, R10 ;  /* 0x000000400b0a7816 */ /* 0x000fe2000000000a */
[----:B------:R-:W-:Y:S01]  /*c330*/  UIADD3 UR6, -UR5, URZ, URZ ;  /* 0x0000003f05067290 */ /* 0x000fe2000fffe13f */
[----:B------:R-:W-:Y:S01]  /*c340*/  VIADD R11, R9, 0x1 ;  /* 0x00000001090b7836 */ /* 0x000fe20000000000 */
[----:B------:R-:W-:Y:S01]  /*c350*/  UMOV UR21, UR5 ;  /* 0x0000000500157c82 */ /* 0x000fe20008000000 */
[----:B------:R-:W-:Y:S01]  /*c360*/  @P2 IMAD.MOV R11, RZ, RZ, R9 ;  /* 0x000000ffff0b2224 */ /* 0x000fe200078e0209 */
[----:B------:R-:W-:-:S02]  /*c370*/  SEL R6, R6, RZ, P4 ;  /* 0x000000ff06067207 */ /* 0x000fc40002000000 */
[----:B------:R-:W-:Y:S01]  /*c380*/  IMAD R13, R13, UR6, R18 ;  /* 0x000000060d0d7c24 */ /* 0x000fe2000f8e0212 */
[----:B------:R-:W-:Y:S01]  /*c390*/  UIMAD.WIDE.U32 UR6, UR5, UR10, URZ ;  /* 0x0000000a050672a5 */ /* 0x000fe2000f8e003f */
[----:B------:R-:W-:Y:S01]  /*c3a0*/  R2UR UR10, R19 ;  /* 0x00000000130a72ca */ /* 0x000fe200000e0000 */
[----:B------:R-:W-:Y:S02]  /*c3b0*/  UIADD3 UR8, UR8, 0x28000, URZ ;  /* 0x0002800008087890 */ /* 0x000fe4000fffe03f */
[----:B------:R-:W-:Y:S01]  /*c3c0*/  @UP0 USHF.R.U32.HI UR21, URZ, UR11, UR7 ;  /* 0x0000000b3f150299 */ /* 0x000fe20008011607 */
[----:B------:R-:W-:Y:S01]  /*c3d0*/  R2UR UR19, R13 ;  /* 0x000000000d1372ca */ /* 0x000fe200000e0000 */
[----:B------:R-:W-:Y:S01]  /*c3e0*/  VIADD R13, R8, 0x1 ;  /* 0x00000001080d7836 */ /* 0x000fe20000000000 */
[----:B------:R-:W-:Y:S01]  /*c3f0*/  R2UR UR7, R10 ;  /* 0x000000000a0772ca */ /* 0x000fe200000e0000 */
[----:B------:R-:W-:Y:S01]  /*c400*/  UIADD3 UR6, -UR21, URZ, URZ ;  /* 0x0000003f15067290 */ /* 0x000fe2000fffe13f */
[----:B------:R-:W-:Y:S01]  /*c410*/  SEL R10, RZ, 0x1, P4 ;  /* 0x00000001ff0a7807 */ /* 0x000fe20002000000 */
[----:B------:R-:W-:-:S02]  /*c420*/  UMOV UR11, UR18 ;  /* 0x00000012000b7c82 */ /* 0x000fc40008000000 */
[----:B------:R-:W-:Y:S01]  /*c430*/  UIMAD UR20, UR20, UR6, UR5 ;  /* 0x00000006141472a4 */ /* 0x000fe2000f8e0205 */
[----:B0-----:R-:W-:Y:S01]  /*c440*/  ISETP.NE.AND P3, PT, R11, R14, PT ;  /* 0x0000000e0b00720c */ /* 0x001fe20003f65270 */
[----:B------:R-:W-:Y:S01]  /*c450*/  UIADD3.X UR5, URZ, UR25, URZ, UP1, !UPT ;  /* 0x000000193f057290 */ /* 0x000fe20008ffe43f */
[----:B------:R-:W-:Y:S01]  /*c460*/  LOP3.LUT R7, R7, R10, RZ, 0x3c, !PT ;  /* 0x0000000a07077212 */ /* 0x000fe200078e3cff */
[----:B------:R-:W-:Y:S01]  /*c470*/  UIMAD UR20, UR20, UR15, UR23 ;  /* 0x0000000f141472a4 */ /* 0x000fe2000f8e0217 */
[----:B------:R-:W-:Y:S01]  /*c480*/  SEL R10, R12, RZ, P2 ;  /* 0x000000ff0c0a7207 */ /* 0x000fe20001000000 */
[----:B------:R-:W-:Y:S01]  /*c490*/  UIMAD UR19, UR19, UR14, UR22 ;  /* 0x0000000e131372a4 */ /* 0x000fe2000f8e0216 */
[----:B------:R-:W-:Y:S01]  /*c4a0*/  SEL R9, R11, RZ, P3 ;  /* 0x000000ff0b097207 */ /* 0x000fe20001800000 */
[----:B------:R-:W-:Y:S02]  /*c4b0*/  UPRMT UR6, UR7, 0x5410, URZ ;  /* 0x0000541007067896 */ /* 0x000fe4000800003f */
[----:B------:R-:W-:-:S04]  /*c4c0*/  UIADD3.X UR25, URZ, UR25, URZ, UP2, !UPT ;  /* 0x000000193f197290 */ /* 0x000fc800097fe43f */
[----:B------:R-:W-:-:S03]  /*c4d0*/  @P3 IMAD.MOV R13, RZ, RZ, R8 ;  /* 0x000000ffff0d3224 */ /* 0x000fc600078e0208 */
[----:B------:R1:W-:Y:S01]  /*c4e0*/  UTMALDG.4D.IM2COL [UR16], [UR4], UR6 ;  /* 0x00000010040073b4 */ /* 0x0003e20008058006 */
[----:B------:R-:W-:Y:S01]  /*c4f0*/  IMAD.MOV.U32 R8, RZ, RZ, R13 ;  /* 0x000000ffff087224 */ /* 0x000fe200078e000d */
[----:B------:R1:W-:Y:S02]  /*c500*/  UTMALDG.4D [UR8], [UR24], desc[UR26] ;  /* 0x00001a08180075b4 */ /* 0x0003e40008019000 */
[----:B-1----:R-:W-:Y:S05]  /*c510*/  @P5 BRA `(.L_x_246) ;  /* 0xfffffff800a05947 */ /* 0x002fea000383ffff */
.L_x_242:
[----:B------:R-:W-:Y:S01]  /*c520*/  ISETP.GE.U32.AND P2, PT, R2, 0x5, PT ;  /* 0x000000050200780c */ /* 0x000fe20003f46070 */
[----:B------:R-:W-:Y:S05]  /*c530*/  WARPSYNC.ALL ;  /* 0x0000000000007948 */ /* 0x000fea0003800000 */
[----:B------:R-:W-:-:S07]  /*c540*/  ELECT P1, URZ, PT ;  /* 0x00000000003f782f */ /* 0x000fce0003820000 */
[----:B------:R-:W-:-:S05]  /*c550*/  @P2 IMAD.WIDE.U32 R4, R2, -0x33333333, RZ ;  /* 0xcccccccd02042825 */ /* 0x000fca00078e00ff */
[----:B------:R-:W-:-:S04]  /*c560*/  @P2 SHF.R.U32.HI R3, RZ, 0x2, R5 ;  /* 0x00000002ff032819 */ /* 0x000fc80000011605 */
[----:B------:R-:W-:-:S04]  /*c570*/  @P2 LOP3.LUT R3, R3, 0x1, RZ, 0xc0, !PT ;  /* 0x0000000103032812 */ /* 0x000fc800078ec0ff */
[----:B------:R-:W-:Y:S01]  /*c580*/  @P2 ISETP.NE.U32.AND P0, PT, R3, 0x1, PT ;  /* 0x000000010300280c */ /* 0x000fe20003f05070 */
[----:B------:R-:W-:-:S12]  /*c590*/  @!P1 EXIT ;  /* 0x000000000000994d */ /* 0x000fd80003800000 */
[----:B------:R-:W-:Y:S02]  /*c5a0*/  LOP3.LUT R0, R0, 0x2, RZ, 0xfc, !PT ;  /* 0x0000000200007812 */ /* 0x000fe400078efcff */
[----:B------:R-:W-:Y:S02]  /*c5b0*/  @P2 ISETP.NE.U32.AND.EX P0, PT, RZ, RZ, PT, P0 ;  /* 0x000000ffff00220c */ /* 0x000fe40003f05100 */
[----:B------:R-:W-:Y:S01]  /*c5c0*/  ISETP.NE.AND P1, PT, R0, 0x3, PT ;  /* 0x000000030000780c */ /* 0x000fe20003f25270 */
[----:B------:R-:W-:Y:S01]  /*c5d0*/  IMAD.MOV.U32 R0, RZ, RZ, 0x1 ;  /* 0x00000001ff007424 */ /* 0x000fe200078e00ff */
[----:B------:R-:W-:-:S11]  /*c5e0*/  @P2 SEL R0, RZ, 0x1, !P0 ;  /* 0x00000001ff002807 */ /* 0x000fd60004000000 */
[----:B------:R-:W-:Y:S05]  /*c5f0*/  @!P1 BRA `(.L_x_247) ;  /* 0x0000000000049947 */ /* 0x000fea0003800000 */
[----:B------:R-:W-:Y:S01]  /*c600*/  BPT.TRAP 0x1 ;  /* 0x000000040000795c */ /* 0x000fe20000300000 */
.L_x_247:
[----:B------:R-:W1:Y:S01]  /*c610*/  S2R R6, SR_CgaCtaId ;  /* 0x0000000000067919 */ /* 0x000e620000008800 */
[----:B------:R-:W-:Y:S01]  /*c620*/  IMAD.WIDE.U32 R4, R2, -0x33333333, RZ ;  /* 0xcccccccd02047825 */ /* 0x000fe200078e00ff */
[----:B------:R-:W-:-:S04]  /*c630*/  MOV R3, 0x400 ;  /* 0x0000040000037802 */ /* 0x000fc80000000f00 */
[----:B------:R-:W-:-:S05]  /*c640*/  SHF.R.U32.HI R5, RZ, 0x2, R5 ;  /* 0x00000002ff057819 */ /* 0x000fca0000011605 */
[----:B------:R-:W-:Y:S01]  /*c650*/  IMAD R2, R5, -0x5, R2 ;  /* 0xfffffffb05027824 */ /* 0x000fe200078e0202 */
[----:B------:R-:W-:Y:S02]  /*c660*/  SHF.L.U32 R5, R0, 0x1f, RZ ;  /* 0x0000001f00057819 */ /* 0x000fe400000006ff */
[----:B-1----:R-:W-:-:S05]  /*c670*/  LEA R3, R6, R3, 0x18 ;  /* 0x0000000306037211 */ /* 0x002fca00078ec0ff */
[----:B------:R-:W-:-:S04]  /*c680*/  VIADD R3, R3, 0x32028 ;  /* 0x0003202803037836 */ /* 0x000fc80000000000 */
[----:B------:R-:W-:-:S07]  /*c690*/  IMAD R4, R2, 0x8, R3 ;  /* 0x0000000802047824 */ /* 0x000fce00078e0203 */
.L_x_248:
[----:B-1----:R1:W2:Y:S02]  /*c6a0*/  SYNCS.PHASECHK.TRANS64.TRYWAIT P0, [R4+URZ], R5 ;  /* 0x00000005040075a7 */ /* 0x0022a4000800017f */
[----:B--2---:R-:W-:Y:S05]  /*c6b0*/  @!P0 NANOSLEEP.SYNCS 0x989680 ;  /* 0x009896800000895d */ /* 0x004fea0003900000 */
[----:B------:R-:W2:Y:S02]  /*c6c0*/  @!P0 SYNCS.PHASECHK.TRANS64 P0, [R4+URZ], R5 ;  /* 0x00000005040085a7 */ /* 0x000ea4000800007f */
[----:B--2---:R-:W-:Y:S05]  /*c6d0*/  @!P0 BRA `(.L_x_248) ;  /* 0xfffffffc00f08947 */ /* 0x004fea000383ffff */
[----:B------:R-:W-:-:S05]  /*c6e0*/  VIADD R2, R2, 0x1 ;  /* 0x0000000102027836 */ /* 0x000fca0000000000 */
[----:B------:R-:W-:-:S04]  /*c6f0*/  ISETP.NE.AND P0, PT, R2, 0x5, PT ;  /* 0x000000050200780c */ /* 0x000fc80003f05270 */
[----:B-1----:R-:W-:Y:S02]  /*c700*/  SEL R5, RZ, 0x1, P0 ;  /* 0x00000001ff057807 */ /* 0x002fe40000000000 */
[----:B------:R-:W-:Y:S02]  /*c710*/  SEL R2, R2, RZ, P0 ;  /* 0x000000ff02027207 */ /* 0x000fe40000000000 */
[----:B------:R-:W-:-:S03]  /*c720*/  LOP3.LUT R7, R0, R5, RZ, 0x3c, !PT ;  /* 0x0000000500077212 */ /* 0x000fc600078e3cff */
[----:B------:R-:W-:Y:S01]  /*c730*/  IMAD R0, R2, 0x8, R3 ;  /* 0x0000000802007824 */ /* 0x000fe200078e0203 */
[----:B------:R-:W-:-:S07]  /*c740*/  SHF.L.U32 R5, R7, 0x1f, RZ ;  /* 0x0000001f07057819 */ /* 0x000fce00000006ff */
.L_x_249:
        /* <DEDUP_REMOVED lines=11> */
.L_x_250:
        /* <DEDUP_REMOVED lines=11> */
.L_x_251:
        /* <DEDUP_REMOVED lines=11> */
.L_x_252:
[----:B-1----:R1:W2:Y:S02]  /*c960*/  SYNCS.PHASECHK.TRANS64.TRYWAIT P0, [R2+URZ], R3 ;  /* 0x00000003020075a7 */ /* 0x0022a4000800017f */
[----:B--2---:R-:W-:Y:S05]  /*c970*/  @!P0 NANOSLEEP.SYNCS 0x989680 ;  /* 0x009896800000895d */ /* 0x004fea0003900000 */
[----:B------:R-:W2:Y:S02]  /*c980*/  @!P0 SYNCS.PHASECHK.TRANS64 P0, [R2+URZ], R3 ;  /* 0x00000003020085a7 */ /* 0x000ea4000800007f */
[----:B--2---:R-:W-:Y:S05]  /*c990*/  @P0 EXIT ;  /* 0x000000000000094d */ /* 0x004fea0003800000 */
[----:B------:R-:W-:Y:S05]  /*c9a0*/  BRA `(.L_x_252) ;  /* 0xfffffffc00ec7947 */ /* 0x000fea000383ffff */
.L_x_253:
[----:B------:R-:W-:-:S00]  /*c9b0*/  BRA `(.L_x_253) ;  /* 0xfffffffc00fc7947 */ /* 0x000fc0000383ffff */
[----:B------:R-:W-:-:S00]  /*c9c0*/  NOP ;  /* 0x0000000000007918 */ /* 0x000fc00000000000 */
        /* <DEDUP_REMOVED lines=11> */
.L_x_254:


//--------------------- .nv.shared._ZN7cutlass13device_kernelINS_4conv6kernel13ConvUniversalINS1_16ConvProblemShapeILNS1_8OperatorE1ELi2EEENS1_10collective14CollectiveConvINS1_46MainloopSm90TmaGmmaWarpSpecializedImplicitGemmILS5_1ELi5ELi2EN4cute5tupleIJNSA_1CILi1EEESD_SD_EEENS1_36KernelImplicitTmaWarpSpecializedSm90ELi1EEENSB_IJNSC_ILi256EEENSC_ILi64EEENSB_IJSI_EEEEEENS_10bfloat16_tESL_NSA_8TiledMMAINSA_8MMA_AtomIJNSA_4SM904GMMA27MMA_64x64x16_F32BF16BF16_SSILNSP_5MajorE0ELSR_1ELNSP_7ScaleInE1ELSS_1EEEEEENSA_6LayoutISE_NSB_IJNSC_ILi0EEESW_SW_EEEEENSB_IJNSA_10UnderscoreESZ_SZ_EEEEENS7_6detail26Sm90ImplicitGemmTileTraitsINSA_20SM90_TMA_LOAD_IM2COLENSA_14ComposedLayoutINSA_7SwizzleILi3ELi4ELi3EEENSA_18smem_ptr_flag_bitsILi16EEENSV_INSB_IJNSB_IJNSC_ILi8EEENSC_ILi32EEEEEENSB_IJSI_SD_EEENSB_IJSD_NSC_ILi5EEEEEEEEENSB_IJNSB_IJSI_NSC_ILi512EEEEEENSB_IJSD_SW_EEENSB_IJSW_NSC_ILi16384EEEEEEEEEEEEEvEENS13_INSA_13SM90_TMA_LOADENS15_IS17_S19_NSV_INSB_IJS1D_NSB_IJS1A_S1A_EEES1F_EEENSB_IJS1J_S1I_NSB_IJSW_NSC_ILi4096EEEEEEEEEEEEEvEEEENS_8epilogue10collective6detail29Sm90TmaWarpSpecializedAdapterINS21_15DefaultEpilogueISL_NSB_IJNSB_IJlllEEESD_SW_EEES26_NS20_6thread17LinearCombinationISL_Li1EffLNS27_9ScaleType4KindE0ELNS_15FloatRoundStyleE2ESL_EENS_4gemm15EpilogueDefaultEEEEEvvEEEEvNT_6ParamsE --------------------------
	.section	.nv.shared._ZN7cutlass13device_kernelINS_4conv6kernel13ConvUniversalINS1_16ConvProblemShapeILNS1_8OperatorE1ELi2EEENS1_10collective14CollectiveConvINS1_46MainloopSm90TmaGmmaWarpSpecializedImplicitGemmILS5_1ELi5ELi2EN4cute5tupleIJNSA_1CILi1EEESD_SD_EEENS1_36KernelImplicitTmaWarpSpecializedSm90ELi1EEENSB_IJNSC_ILi256EEENSC_ILi64EEENSB_IJSI_EEEEEENS_10bfloat16_tESL_NSA_8TiledMMAINSA_8MMA_AtomIJNSA_4SM904GMMA27MMA_64x64x16_F32BF16BF16_SSILNSP_5MajorE0ELSR_1ELNSP_7ScaleInE1ELSS_1EEEEEENSA_6LayoutISE_NSB_IJNSC_ILi0EEESW_SW_EEEEENSB_IJNSA_10UnderscoreESZ_SZ_EEEEENS7_6detail26Sm90ImplicitGemmTileTraitsINSA_20SM90_TMA_LOAD_IM2COLENSA_14ComposedLayoutINSA_7SwizzleILi3ELi4ELi3EEENSA_18smem_ptr_flag_bitsILi16EEENSV_INSB_IJNSB_IJNSC_ILi8EEENSC_ILi32EEEEEENSB_IJSI_SD_EEENSB_IJSD_NSC_ILi5EEEEEEEEENSB_IJNSB_IJSI_NSC_ILi512EEEEEENSB_IJSD_SW_EEENSB_IJSW_NSC_ILi16384EEEEEEEEEEEEEvEENS13_INSA_13SM90_TMA_LOADENS15_IS17_S19_NSV_INSB_IJS1D_NSB_IJS1A_S1A_EEES1F_EEENSB_IJS1J_S1I_NSB_IJSW_NSC_ILi4096EEEEEEEEEEEEEvEEEENS_8epilogue10collective6detail29Sm90TmaWarpSpecializedAdapterINS21_15DefaultEpilogueISL_NSB_IJNSB_IJlllEEESD_SW_EEES26_NS20_6thread17LinearCombinationISL_Li1EffLNS27_9ScaleType4KindE0ELNS_15FloatRoundStyleE2ESL_EENS_4gemm15EpilogueDefaultEEEEEvvEEEEvNT_6ParamsE,"aw",@nobits
	.sectionflags	@""
	.align	16
	.zero		1024


//--------------------- .nv.shared.reserved.0     --------------------------
	.section	.nv.shared.reserved.0,"aw",@nobits
	.weak		__nv_reservedSMEM_offset_0_alias
	.size		__nv_reservedSMEM_offset_0_alias, 0, 0
	.other		__nv_reservedSMEM_offset_0_alias,@"STO_CUDA_RESERVED_SHARED STV_DEFAULT"
__nv_reservedSMEM_offset_0_alias:
	.zero		0


//--------------------- .nv.global                --------------------------
	.section	.nv.global,"aw",@nobits
.nv.global:
	.type		_ZN39_INTERNAL_43b639eb_4_k_cu_1b2e665c_27854cute1_E,@object
	.size		_ZN39_INTERNAL_43b639eb_4_k_cu_1b2e665c_27854cute1_E,(_ZN39_INTERNAL_43b639eb_4_k_cu_1b2e665c_27854cuda3std3__45__cpo6cbeginE - _ZN39_INTERNAL_43b639eb_4_k_cu_1b2e665c_27854cute1_E)
_ZN39_INTERNAL_43b639eb_4_k_cu_1b2e665c_27854cute1_E:
	.zero		1
	.type		_ZN39_INTERNAL_43b639eb_4_k_cu_1b2e665c_27854cuda3std3__45__cpo6cbeginE,@object
	.size		_ZN39_INTERNAL_43b639eb_4_k_cu_1b2e665c_27854cuda3std3__45__cpo6cbeginE,(_ZN39_INTERNAL_43b639eb_4_k_cu_1b2e665c_27854cuda3std3__48in_placeE - _ZN39_INTERNAL_43b639eb_4_k_cu_1b2e665c_27854cuda3std3__45__cpo6cbeginE)
_ZN39_INTERNAL_43b639eb_4_k_cu_1b2e665c_27854cuda3std3__45__cpo6cbeginE:
	.zero		1
	.type		_ZN39_INTERNAL_43b639eb_4_k_cu_1b2e665c_27854cuda3std3__48in_placeE,@object
	.size		_ZN39_INTERNAL_43b639eb_4_k_cu_1b2e665c_27854cuda3std3__48in_placeE,(_ZN39_INTERNAL_43b639eb_4_k_cu_1b2e665c_27854cuda3std6ranges3__45__cpo9iter_moveE - _ZN39_INTERNAL_43b639eb_4_k_cu_1b2e665c_27854cuda3std3__48in_placeE)
_ZN39_INTERNAL_43b639eb_4_k_cu_1b2e665c_27854cuda3std3__48in_placeE:
	.zero		1
	.type		_ZN39_INTERNAL_43b639eb_4_k_cu_1b2e665c_27854cuda3std6ranges3__45__cpo9iter_moveE,@object
	.size		_ZN39_INTERNAL_43b639eb_4_k_cu_1b2e665c_27854cuda3std6ranges3__45__cpo9iter_moveE,(_ZN39_INTERNAL_43b639eb_4_k_cu_1b2e665c_27854cuda3std3__45__cpo5beginE - _ZN39_INTERNAL_43b639eb_4_k_cu_1b2e665c_27854cuda3std6ranges3__45__cpo9iter_moveE)
_ZN39_INTERNAL_43b639eb_4_k_cu_1b2e665c_27854cuda3std6ranges3__45__cpo9iter_moveE:
	.zero		1
	.type		_ZN39_INTERNAL_43b639eb_4_k_cu_1b2e665c_27854cuda3std3__45__cpo5beginE,@object
	.size		_ZN39_INTERNAL_43b639eb_4_k_cu_1b2e665c_27854cuda3std3__45__cpo5beginE,(_ZN39_INTERNAL_43b639eb_4_k_cu_1b2e665c_27854cuda3std3__441_GLOBAL__N__43b639eb_4_k_cu_1b2e665c_27856ignoreE - _ZN39_INTERNAL_43b639eb_4_k_cu_1b2e665c_27854cuda3std3__45__cpo5beginE)
_ZN39_INTERNAL_43b639eb_4_k_cu_1b2e665c_27854cuda3std3__45__cpo5beginE:
	.zero		1
	.type		_ZN39_INTERNAL_43b639eb_4_k_cu_1b2e665c_27854cuda3std3__441_GLOBAL__N__43b639eb_4_k_cu_1b2e665c_27856ignoreE,@object
	.size		_ZN39_INTERNAL_43b639eb_4_k_cu_1b2e665c_27854cuda3std3__441_GLOBAL__N__43b639eb_4_k_cu_1b2e665c_27856ignoreE,(_ZN39_INTERNAL_43b639eb_4_k_cu_1b2e665c_27854cute7productE - _ZN39_INTERNAL_43b639eb_4_k_cu_1b2e665c_27854cuda3std3__441_GLOBAL__N__43b639eb_4_k_cu_1b2e665c_27856ignoreE)
_ZN39_INTERNAL_43b639eb_4_k_cu_1b2e665c_27854cuda3std3__441_GLOBAL__N__43b639eb_4_k_cu_1b2e665c_27856ignoreE:
	.zero		1
	.type		_ZN39_INTERNAL_43b639eb_4_k_cu_1b2e665c_27854cute7productE,@object
	.size		_ZN39_INTERNAL_43b639eb_4_k_cu_1b2e665c_27854cute7productE,(_ZN39_INTERNAL_43b639eb_4_k_cu_1b2e665c_27854cuda3std3__45__cpo3endE - _ZN39_INTERNAL_43b639eb_4_k_cu_1b2e665c_27854cute7productE)
_ZN39_INTERNAL_43b639eb_4_k_cu_1b2e665c_27854cute7productE:
	.zero		1
	.type		_ZN39_INTERNAL_43b639eb_4_k_cu_1b2e665c_27854cuda3std3__45__cpo3endE,@object
	.size		_ZN39_INTERNAL_43b639eb_4_k_cu_1b2e665c_27854cuda3std3__45__cpo3endE,(_ZN39_INTERNAL_43b639eb_4_k_cu_1b2e665c_27854cuda3std3__419piecewise_constructE - _ZN39_INTERNAL_43b639eb_4_k_cu_1b2e665c_27854cuda3std3__45__cpo3endE)
_ZN39_INTERNAL_43b639eb_4_k_cu_1b2e665c_27854cuda3std3__45__cpo3endE:
	.zero		1
	.type		_ZN39_INTERNAL_43b639eb_4_k_cu_1b2e665c_27854cuda3std3__419piecewise_constructE,@object
	.size		_ZN39_INTERNAL_43b639eb_4_k_cu_1b2e665c_27854cuda3std3__419piecewise_constructE,(_ZN39_INTERNAL_43b639eb_4_k_cu_1b2e665c_27854cuda3std3__45__cpo4cendE - _ZN39_INTERNAL_43b639eb_4_k_cu_1b2e665c_27854cuda3std3__419piecewise_constructE)
_ZN39_INTERNAL_43b639eb_4_k_cu_1b2e665c_27854cuda3std3__419piecewise_constructE:
	.zero		1
	.type		_ZN39_INTERNAL_43b639eb_4_k_cu_1b2e665c_27854cuda3std3__45__cpo4cendE,@object
	.size		_ZN39_INTERNAL_43b639eb_4_k_cu_1b2e665c_27854cuda3std3__45__cpo4cendE,(_ZN39_INTERNAL_43b639eb_4_k_cu_1b2e665c_27854cuda3std6ranges3__45__cpo4swapE - _ZN39_INTERNAL_43b639eb_4_k_cu_1b2e665c_27854cuda3std3__45__cpo4cendE)
_ZN39_INTERNAL_43b639eb_4_k_cu_1b2e665c_27854cuda3std3__45__cpo4cendE:
	.zero		1
	.type		_ZN39_INTERNAL_43b639eb_4_k_cu_1b2e665c_27854cuda3std6ranges3__45__cpo4swapE,@object
	.size		_ZN39_INTERNAL_43b639eb_4_k_cu_1b2e665c_27854cuda3std6ranges3__45__cpo4swapE,(.L_7 - _ZN39_INTERNAL_43b639eb_4_k_cu_1b2e665c_27854cuda3std6ranges3__45__cpo4swapE)
_ZN39_INTERNAL_43b639eb_4_k_cu_1b2e665c_27854cuda3std6ranges3__45__cpo4swapE:
	.zero		1
.L_7:


//--------------------- .nv.constant0._ZN7cutlass13device_kernelINS_4conv6kernel13ConvUniversalINS1_16ConvProblemShapeILNS1_8OperatorE1ELi2EEENS1_10collective14CollectiveConvINS1_46MainloopSm90TmaGmmaWarpSpecializedImplicitGemmILS5_1ELi5ELi2EN4cute5tupleIJNSA_1CILi1EEESD_SD_EEENS1_36KernelImplicitTmaWarpSpecializedSm90ELi1EEENSB_IJNSC_ILi256EEENSC_ILi64EEENSB_IJSI_EEEEEENS_10bfloat16_tESL_NSA_8TiledMMAINSA_8MMA_AtomIJNSA_4SM904GMMA27MMA_64x64x16_F32BF16BF16_SSILNSP_5MajorE0ELSR_1ELNSP_7ScaleInE1ELSS_1EEEEEENSA_6LayoutISE_NSB_IJNSC_ILi0EEESW_SW_EEEEENSB_IJNSA_10UnderscoreESZ_SZ_EEEEENS7_6detail26Sm90ImplicitGemmTileTraitsINSA_20SM90_TMA_LOAD_IM2COLENSA_14ComposedLayoutINSA_7SwizzleILi3ELi4ELi3EEENSA_18smem_ptr_flag_bitsILi16EEENSV_INSB_IJNSB_IJNSC_ILi8EEENSC_ILi32EEEEEENSB_IJSI_SD_EEENSB_IJSD_NSC_ILi5EEEEEEEEENSB_IJNSB_IJSI_NSC_ILi512EEEEEENSB_IJSD_SW_EEENSB_IJSW_NSC_ILi16384EEEEEEEEEEEEEvEENS13_INSA_13SM90_TMA_LOADENS15_IS17_S19_NSV_INSB_IJS1D_NSB_IJS1A_S1A_EEES1F_EEENSB_IJS1J_S1I_NSB_IJSW_NSC_ILi4096EEEEEEEEEEEEEvEEEENS_8epilogue10collective6detail29Sm90TmaWarpSpecializedAdapterINS21_15DefaultEpilogueISL_NSB_IJNSB_IJlllEEESD_SW_EEES26_NS20_6thread17LinearCombinationISL_Li1EffLNS27_9ScaleType4KindE0ELNS_15FloatRoundStyleE2ESL_EENS_4gemm15EpilogueDefaultEEEEEvvEEEEvNT_6ParamsE --------------------------
	.section	.nv.constant0._ZN7cutlass13device_kernelINS_4conv6kernel13ConvUniversalINS1_16ConvProblemShapeILNS1_8OperatorE1ELi2EEENS1_10collective14CollectiveConvINS1_46MainloopSm90TmaGmmaWarpSpecializedImplicitGemmILS5_1ELi5ELi2EN4cute5tupleIJNSA_1CILi1EEESD_SD_EEENS1_36KernelImplicitTmaWarpSpecializedSm90ELi1EEENSB_IJNSC_ILi256EEENSC_ILi64EEENSB_IJSI_EEEEEENS_10bfloat16_tESL_NSA_8TiledMMAINSA_8MMA_AtomIJNSA_4SM904GMMA27MMA_64x64x16_F32BF16BF16_SSILNSP_5MajorE0ELSR_1ELNSP_7ScaleInE1ELSS_1EEEEEENSA_6LayoutISE_NSB_IJNSC_ILi0EEESW_SW_EEEEENSB_IJNSA_10UnderscoreESZ_SZ_EEEEENS7_6detail26Sm90ImplicitGemmTileTraitsINSA_20SM90_TMA_LOAD_IM2COLENSA_14ComposedLayoutINSA_7SwizzleILi3ELi4ELi3EEENSA_18smem_ptr_flag_bitsILi16EEENSV_INSB_IJNSB_IJNSC_ILi8EEENSC_ILi32EEEEEENSB_IJSI_SD_EEENSB_IJSD_NSC_ILi5EEEEEEEEENSB_IJNSB_IJSI_NSC_ILi512EEEEEENSB_IJSD_SW_EEENSB_IJSW_NSC_ILi16384EEEEEEEEEEEEEvEENS13_INSA_13SM90_TMA_LOADENS15_IS17_S19_NSV_INSB_IJS1D_NSB_IJS1A_S1A_EEES1F_EEENSB_IJS1J_S1I_NSB_IJSW_NSC_ILi4096EEEEEEEEEEEEEvEEEENS_8epilogue10collective6detail29Sm90TmaWarpSpecializedAdapterINS21_15DefaultEpilogueISL_NSB_IJNSB_IJlllEEESD_SW_EEES26_NS20_6thread17LinearCombinationISL_Li1EffLNS27_9ScaleType4KindE0ELNS_15FloatRoundStyleE2ESL_EENS_4gemm15EpilogueDefaultEEEEEvvEEEEvNT_6ParamsE,"a",@progbits
	.sectionflags	@""
	.align	4
.nv.constant0._ZN7cutlass13device_kernelINS_4conv6kernel13ConvUniversalINS1_16ConvProblemShapeILNS1_8OperatorE1ELi2EEENS1_10collective14CollectiveConvINS1_46MainloopSm90TmaGmmaWarpSpecializedImplicitGemmILS5_1ELi5ELi2EN4cute5tupleIJNSA_1CILi1EEESD_SD_EEENS1_36KernelImplicitTmaWarpSpecializedSm90ELi1EEENSB_IJNSC_ILi256EEENSC_ILi64EEENSB_IJSI_EEEEEENS_10bfloat16_tESL_NSA_8TiledMMAINSA_8MMA_AtomIJNSA_4SM904GMMA27MMA_64x64x16_F32BF16BF16_SSILNSP_5MajorE0ELSR_1ELNSP_7ScaleInE1ELSS_1EEEEEENSA_6LayoutISE_NSB_IJNSC_ILi0EEESW_SW_EEEEENSB_IJNSA_10UnderscoreESZ_SZ_EEEEENS7_6detail26Sm90ImplicitGemmTileTraitsINSA_20SM90_TMA_LOAD_IM2COLENSA_14ComposedLayoutINSA_7SwizzleILi3ELi4ELi3EEENSA_18smem_ptr_flag_bitsILi16EEENSV_INSB_IJNSB_IJNSC_ILi8EEENSC_ILi32EEEEEENSB_IJSI_SD_EEENSB_IJSD_NSC_ILi5EEEEEEEEENSB_IJNSB_IJSI_NSC_ILi512EEEEEENSB_IJSD_SW_EEENSB_IJSW_NSC_ILi16384EEEEEEEEEEEEEvEENS13_INSA_13SM90_TMA_LOADENS15_IS17_S19_NSV_INSB_IJS1D_NSB_IJS1A_S1A_EEES1F_EEENSB_IJS1J_S1I_NSB_IJSW_NSC_ILi4096EEEEEEEEEEEEEvEEEENS_8epilogue10collective6detail29Sm90TmaWarpSpecializedAdapterINS21_15DefaultEpilogueISL_NSB_IJNSB_IJlllEEESD_SW_EEES26_NS20_6thread17LinearCombinationISL_Li1EffLNS27_9ScaleType4KindE0ELNS_15FloatRoundStyleE2ESL_EENS_4gemm15EpilogueDefaultEEEEEvvEEEEvNT_6ParamsE:
	.zero		1536


//--------------------- SYMBOLS --------------------------

	.type		.nv.reservedSmem.offset0,@object
	.size		.nv.reservedSmem.offset0,0x4
